	.headerflags	@"EF_CUDA_TEXMODE_UNIFIED EF_CUDA_64BIT_ADDRESS EF_CUDA_SM86 EF_CUDA_VIRTUAL_SM(EF_CUDA_SM86)"
	.elftype	@"ET_EXEC"


//--------------------- .nv.info                  --------------------------
	.section	.nv.info,"",@"SHT_CUDA_INFO"
	.align	4


	//----- nvinfo : EIATTR_REGCOUNT
	.align		4
        /*0000*/ 	.byte	0x04, 0x2f
        /*0002*/ 	.short	(.L_1 - .L_0)
	.align		4
.L_0:
        /*0004*/ 	.word	index@(triton_mm)
        /*0008*/ 	.word	0x000000fe


	//----- nvinfo : EIATTR_MAX_STACK_SIZE
	.align		4
.L_1:
        /*000c*/ 	.byte	0x04, 0x23
        /*000e*/ 	.short	(.L_3 - .L_2)
	.align		4
.L_2:
        /*0010*/ 	.word	index@(triton_mm)
        /*0014*/ 	.word	0x00000000


	//----- nvinfo : EIATTR_MIN_STACK_SIZE
	.align		4
.L_3:
        /*0018*/ 	.byte	0x04, 0x12
        /*001a*/ 	.short	(.L_5 - .L_4)
	.align		4
.L_4:
        /*001c*/ 	.word	index@(triton_mm)
        /*0020*/ 	.word	0x00000000


	//----- nvinfo : EIATTR_FRAME_SIZE
	.align		4
.L_5:
        /*0024*/ 	.byte	0x04, 0x11
        /*0026*/ 	.short	(.L_7 - .L_6)
	.align		4
.L_6:
        /*0028*/ 	.word	index@(triton_mm)
        /*002c*/ 	.word	0x00000000
.L_7:


//--------------------- .nv.info.triton_mm        --------------------------
	.section	.nv.info.triton_mm,"",@"SHT_CUDA_INFO"
	.align	4


	//----- nvinfo : EIATTR_CUDA_API_VERSION
	.align		4
        /*0000*/ 	.byte	0x04, 0x37
        /*0002*/ 	.short	(.L_9 - .L_8)
.L_8:
        /*0004*/ 	.word	0x0000007b


	//----- nvinfo : EIATTR_SW2861232_WAR
	.align		4
.L_9:
        /*0008*/ 	.byte	0x01, 0x35
	.zero		2


	//----- nvinfo : EIATTR_PARAM_CBANK
	.align		4
        /*000c*/ 	.byte	0x04, 0x0a
        /*000e*/ 	.short	(.L_11 - .L_10)
	.align		4
.L_10:
        /*0010*/ 	.word	index@(.nv.constant0.triton_mm)
        /*0014*/ 	.short	0x0160
        /*0016*/ 	.short	0x001c


	//----- nvinfo : EIATTR_CBANK_PARAM_SIZE
	.align		4
.L_11:
        /*0018*/ 	.byte	0x03, 0x19
        /*001a*/ 	.short	0x001c


	//----- nvinfo : EIATTR_KPARAM_INFO
	.align		4
        /*001c*/ 	.byte	0x04, 0x17
        /*001e*/ 	.short	(.L_13 - .L_12)
.L_12:
        /*0020*/ 	.word	0x00000000
        /*0024*/ 	.short	0x0003
        /*0026*/ 	.short	0x0018
        /*0028*/ 	.byte	0x00, 0xf0, 0x11, 0x00


	//----- nvinfo : EIATTR_KPARAM_INFO
	.align		4
.L_13:
        /*002c*/ 	.byte	0x04, 0x17
        /*002e*/ 	.short	(.L_15 - .L_14)
.L_14:
        /*0030*/ 	.word	0x00000000
        /*0034*/ 	.short	0x0002
        /*0036*/ 	.short	0x0010
        /*0038*/ 	.byte	0x00, 0xf0, 0x21, 0x00


	//----- nvinfo : EIATTR_KPARAM_INFO
	.align		4
.L_15:
        /*003c*/ 	.byte	0x04, 0x17
        /*003e*/ 	.short	(.L_17 - .L_16)
.L_16:
        /*0040*/ 	.word	0x00000000
        /*0044*/ 	.short	0x0001
        /*0046*/ 	.short	0x0008
        /*0048*/ 	.byte	0x00, 0xf0, 0x21, 0x00


	//----- nvinfo : EIATTR_KPARAM_INFO
	.align		4
.L_17:
        /*004c*/ 	.byte	0x04, 0x17
        /*004e*/ 	.short	(.L_19 - .L_18)
.L_18:
        /*0050*/ 	.word	0x00000000
        /*0054*/ 	.short	0x0000
        /*0056*/ 	.short	0x0000
        /*0058*/ 	.byte	0x00, 0xf0, 0x21, 0x00


	//----- nvinfo : EIATTR_MAXREG_COUNT
	.align		4
.L_19:
        /*005c*/ 	.byte	0x03, 0x1b
        /*005e*/ 	.short	0x00ff


	//----- nvinfo : EIATTR_EXIT_INSTR_OFFSETS
	.align		4
        /*0060*/ 	.byte	0x04, 0x1c
        /*0062*/ 	.short	(.L_21 - .L_20)


	//   ....[0]....
.L_20:
        /*0064*/ 	.word	0x00000040


	//   ....[1]....
        /*0068*/ 	.word	0x000142e0


	//   ....[2]....
        /*006c*/ 	.word	0x00014330


	//----- nvinfo : EIATTR_MAX_THREADS
	.align		4
.L_21:
        /*0070*/ 	.byte	0x04, 0x05
        /*0072*/ 	.short	(.L_23 - .L_22)
.L_22:
        /*0074*/ 	.word	0x00000080
        /*0078*/ 	.word	0x00000001
        /*007c*/ 	.word	0x00000001
.L_23:


//--------------------- .nv.rel.action            --------------------------
	.section	.nv.rel.action,"",@"SHT_CUDA_RELOCINFO"
	.align	8
	.sectionentsize	8
        /*0000*/ 	.byte	0x73, 0x00, 0x00, 0x00, 0x00, 0x00, 0x00, 0x00, 0x00, 0x00, 0x00, 0x11, 0x25, 0x00, 0x05, 0x36


//--------------------- .nv.constant0.triton_mm   --------------------------
	.section	.nv.constant0.triton_mm,"a",@progbits
	.align	4
.nv.constant0.triton_mm:
	.zero		380


//--------------------- .text.triton_mm           --------------------------
	.section	.text.triton_mm,"ax",@progbits
	.sectionflags	@"SHF_BARRIERS=1"
	.sectioninfo	@"SHI_REGISTERS=254"
	.align	128
        .global         triton_mm
        .type           triton_mm,@function
        .size           triton_mm,(.L_x_3 - triton_mm)
        .other          triton_mm,@"STO_CUDA_ENTRY STV_DEFAULT"
triton_mm:
.text.triton_mm:
[----:B------:R-:W-:-:S02]  /*0000*/  MOV R1, c[0x0][0x28] ;  /* 0x00000a0000017a02 */ /* 0x000fc40000000f00 */
[----:B------:R-:W-:-:S05]  /*0010*/  MOV R0, c[0x0][0x178] ;  /* 0x00005e0000007a02 */ /* 0x000fca0000000f00 */
[----:B------:R-:W-:-:S05]  /*0020*/  IMAD R2, R0, 0x2260, RZ ;  /* 0x0000226000027824 */ /* 0x000fca00078e02ff */
[----:B------:R-:W-:-:S13]  /*0030*/  ISETP.NE.AND P0, PT, R2, RZ, PT ;  /* 0x000000ff0200720c */ /* 0x000fda0003f05270 */
[----:B------:R-:W-:Y:S05]  /*0040*/  @!P0 EXIT ;  /* 0x000000000000894d */ /* 0x000fea0003800000 */
[----:B------:R-:W1:Y:S01]  /*0050*/  S2R R9, SR_CTAID.X ;  /* 0x0000000000097919 */ /* 0x000e620000002500 */
[----:B------:R-:W-:Y:S01]  /*0060*/  IMAD R0, R0, 0x32, RZ ;  /* 0x0000003200007824 */ /* 0x000fe200078e02ff */
[----:B------:R-:W-:Y:S01]  /*0070*/  ULDC.64 UR8, c[0x0][0x118] ;  /* 0x0000460000087ab9 */ /* 0x000fe20000000a00 */
[----:B------:R-:W-:Y:S01]  /*0080*/  MOV R144, 0x1 ;  /* 0x0000000100907802 */ /* 0x000fe20000000f00 */
[----:B------:R-:W2:Y:S01]  /*0090*/  S2R R40, SR_TID.X ;  /* 0x0000000000287919 */ /* 0x000ea20000002100 */
[----:B------:R-:W-:Y:S01]  /*00a0*/  MOV R143, 0xffffffc0 ;  /* 0xffffffc0008f7802 */ /* 0x000fe20000000f00 */
[----:B------:R-:W-:Y:S01]  /*00b0*/  CS2R R76, SRZ ;  /* 0x00000000004c7805 */ /* 0x000fe2000001ff00 */
[----:B------:R-:W-:Y:S01]  /*00c0*/  IADD3 R2, R0, 0x3f, RZ ;  /* 0x0000003f00027810 */ /* 0x000fe20007ffe0ff */
[----:B------:R-:W-:Y:S01]  /*00d0*/  CS2R R78, SRZ ;  /* 0x00000000004e7805 */ /* 0x000fe2000001ff00 */
[----:B------:R-:W-:Y:S01]  /*00e0*/  IABS R39, R0 ;  /* 0x0000000000277213 */ /* 0x000fe20000000000 */
[----:B------:R-:W-:Y:S01]  /*00f0*/  CS2R R120, SRZ ;  /* 0x0000000000787805 */ /* 0x000fe2000001ff00 */
        /* <DEDUP_REMOVED lines=13> */
[----:B-1----:R-:W-:Y:S01]  /*01d0*/  SHF.R.S32.HI R3, RZ, 0x1f, R9 ;  /* 0x0000001fff037819 */ /* 0x002fe20000011409 */
[----:B------:R-:W-:Y:S01]  /*01e0*/  CS2R R108, SRZ ;  /* 0x00000000006c7805 */ /* 0x000fe2000001ff00 */
[----:B------:R-:W-:Y:S01]  /*01f0*/  ISETP.GE.AND P2, PT, R9, RZ, PT ;  /* 0x000000ff0900720c */ /* 0x000fe20003f46270 */
[----:B------:R-:W-:Y:S01]  /*0200*/  CS2R R110, SRZ ;  /* 0x00000000006e7805 */ /* 0x000fe2000001ff00 */
[----:B------:R-:W-:Y:S01]  /*0210*/  LEA.HI R4, R3, R9, RZ, 0x4 ;  /* 0x0000000903047211 */ /* 0x000fe200078f20ff */
[----:B------:R-:W-:Y:S01]  /*0220*/  CS2R R128, SRZ ;  /* 0x0000000000807805 */ /* 0x000fe2000001ff00 */
[----:B------:R-:W-:Y:S01]  /*0230*/  SHF.R.S32.HI R3, RZ, 0x1f, R2 ;  /* 0x0000001fff037819 */ /* 0x000fe20000011402 */
[----:B------:R-:W-:Y:S01]  /*0240*/  CS2R R130, SRZ ;  /* 0x0000000000827805 */ /* 0x000fe2000001ff00 */
[----:B------:R-:W-:Y:S01]  /*0250*/  SHF.R.S32.HI R5, RZ, 0x4, R4 ;  /* 0x00000004ff057819 */ /* 0x000fe20000011404 */
[----:B------:R-:W-:Y:S01]  /*0260*/  UMOV UR4, URZ ;  /* 0x0000003f00047c82 */ /* 0x000fe20008000000 */
[----:B------:R-:W-:Y:S01]  /*0270*/  LEA.HI R3, R3, R2, RZ, 0x6 ;  /* 0x0000000203037211 */ /* 0x000fe200078f30ff */
[----:B------:R-:W-:Y:S01]  /*0280*/  UMOV UR6, URZ ;  /* 0x0000003f00067c82 */ /* 0x000fe20008000000 */
[----:B------:R-:W-:Y:S01]  /*0290*/  SHF.L.U32 R6, R5, 0x3, RZ ;  /* 0x0000000305067819 */ /* 0x000fe200000006ff */
[----:B------:R-:W-:Y:S01]  /*02a0*/  UMOV UR7, URZ ;  /* 0x0000003f00077c82 */ /* 0x000fe20008000000 */
[----:B------:R-:W-:Y:S01]  /*02b0*/  LOP3.LUT R4, R4, 0xfffffff0, RZ, 0xc0, !PT ;  /* 0xfffffff004047812 */ /* 0x000fe200078ec0ff */
[----:B------:R-:W-:Y:S01]  /*02c0*/  UMOV UR5, URZ ;  /* 0x0000003f00057c82 */ /* 0x000fe20008000000 */
[----:B------:R-:W-:-:S02]  /*02d0*/  LEA.HI.SX32 R3, R3, -R6, 0x1a ;  /* 0x8000000603037211 */ /* 0x000fc400078fd2ff */
[----:B------:R-:W-:Y:S02]  /*02e0*/  IADD3 R4, -R4, R9, RZ ;  /* 0x0000000904047210 */ /* 0x000fe40007ffe1ff */
[----:B------:R-:W-:Y:S02]  /*02f0*/  IMNMX R5, R3, 0x8, PT ;  /* 0x0000000803057817 */ /* 0x000fe40003800200 */
[C---:B--2---:R-:W-:Y:S02]  /*0300*/  SHF.L.U32 R145, R40.reuse, 0x2, RZ ;  /* 0x0000000228917819 */ /* 0x044fe400000006ff */
[-C--:B------:R-:W-:Y:S02]  /*0310*/  IABS R11, R5.reuse ;  /* 0x00000005000b7213 */ /* 0x080fe40000000000 */
[----:B------:R-:W-:Y:S02]  /*0320*/  IABS R10, R5 ;  /* 0x00000005000a7213 */ /* 0x000fe40000000000 */
[----:B------:R-:W1:Y:S01]  /*0330*/  I2F.RP R7, R11 ;  /* 0x0000000b00077306 */ /* 0x000e620000209400 */
[----:B------:R-:W-:-:S04]  /*0340*/  SHF.L.U32 R146, R40, 0x3, RZ ;  /* 0x0000000328927819 */ /* 0x000fc800000006ff */
[----:B------:R-:W-:-:S03]  /*0350*/  LOP3.LUT R146, R146, 0xf00, RZ, 0xc0, !PT ;  /* 0x00000f0092927812 */ /* 0x000fc600078ec0ff */
[----:B-1----:R-:W1:Y:S02]  /*0360*/  MUFU.RCP R7, R7 ;  /* 0x0000000700077308 */ /* 0x002e640000001000 */
[----:B-1----:R-:W-:-:S06]  /*0370*/  IADD3 R2, R7, 0xffffffe, RZ ;  /* 0x0ffffffe07027810 */ /* 0x002fcc0007ffe0ff */
[----:B------:R-:W1:Y:S08]  /*0380*/  I2F.RP R7, R39 ;  /* 0x0000002700077306 */ /* 0x000e700000209400 */
[----:B------:R2:W3:Y:S08]  /*0390*/  F2I.FTZ.U32.TRUNC.NTZ R3, R2 ;  /* 0x0000000200037305 */ /* 0x0004f0000021f000 */
[----:B-1----:R-:W1:Y:S01]  /*03a0*/  MUFU.RCP R7, R7 ;  /* 0x0000000700077308 */ /* 0x002e620000001000 */
[----:B--2---:R-:W-:-:S02]  /*03b0*/  MOV R2, RZ ;  /* 0x000000ff00027202 */ /* 0x004fc40000000f00 */
[----:B---3--:R-:W-:-:S05]  /*03c0*/  IADD3 R8, RZ, -R3, RZ ;  /* 0x80000003ff087210 */ /* 0x008fca0007ffe0ff */
[----:B------:R-:W-:Y:S01]  /*03d0*/  IMAD R13, R8, R11, RZ ;  /* 0x0000000b080d7224 */ /* 0x000fe200078e02ff */
[----:B------:R-:W-:Y:S02]  /*03e0*/  IABS R8, R9 ;  /* 0x0000000900087213 */ /* 0x000fe40000000000 */
[----:B-1----:R-:W-:Y:S01]  /*03f0*/  IADD3 R9, R7, 0xffffffe, RZ ;  /* 0x0ffffffe07097810 */ /* 0x002fe20007ffe0ff */
[----:B------:R-:W-:Y:S01]  /*0400*/  IMAD.HI.U32 R3, R3, R13, R2 ;  /* 0x0000000d03037227 */ /* 0x000fe200078e0002 */
[----:B------:R-:W-:Y:S02]  /*0410*/  IADD3 R13, RZ, -R10, RZ ;  /* 0x8000000aff0d7210 */ /* 0x000fe40007ffe0ff */
[----:B------:R-:W-:Y:S02]  /*0420*/  IABS R10, R4 ;  /* 0x00000004000a7213 */ /* 0x000fe40000000000 */
[----:B------:R-:W-:Y:S01]  /*0430*/  LOP3.LUT R4, R4, R5, RZ, 0x3c, !PT ;  /* 0x0000000504047212 */ /* 0x000fe200078e3cff */
[----:B------:R-:W-:-:S03]  /*0440*/  IMAD.HI.U32 R2, R3, R8, RZ ;  /* 0x0000000803027227 */ /* 0x000fc600078e00ff */
[----:B------:R-:W-:Y:S01]  /*0450*/  ISETP.GE.AND P4, PT, R4, RZ, PT ;  /* 0x000000ff0400720c */ /* 0x000fe20003f86270 */
[----:B------:R-:W-:Y:S02]  /*0460*/  IMAD R2, R2, R13, R8 ;  /* 0x0000000d02027224 */ /* 0x000fe400078e0208 */
[----:B------:R-:W-:-:S03]  /*0470*/  IMAD.HI.U32 R8, R3, R10, RZ ;  /* 0x0000000a03087227 */ /* 0x000fc600078e00ff */
[----:B------:R-:W-:Y:S01]  /*0480*/  ISETP.GT.U32.AND P0, PT, R11, R2, PT ;  /* 0x000000020b00720c */ /* 0x000fe20003f04070 */
[----:B------:R-:W-:-:S05]  /*0490*/  IMAD R3, R8, R13, R10 ;  /* 0x0000000d08037224 */ /* 0x000fca00078e020a */
[----:B------:R-:W-:-:S07]  /*04a0*/  ISETP.GT.U32.AND P3, PT, R11, R3, PT ;  /* 0x000000030b00720c */ /* 0x000fce0003f64070 */
[----:B------:R-:W-:-:S04]  /*04b0*/  @!P0 IADD3 R2, R2, -R11, RZ ;  /* 0x8000000b02028210 */ /* 0x000fc80007ffe0ff */
[----:B------:R-:W-:Y:S02]  /*04c0*/  ISETP.GT.U32.AND P0, PT, R11, R2, PT ;  /* 0x000000020b00720c */ /* 0x000fe40003f04070 */
[-C--:B------:R-:W-:Y:S02]  /*04d0*/  @!P3 IADD3 R3, R3, -R11.reuse, RZ ;  /* 0x8000000b0303b210 */ /* 0x080fe40007ffe0ff */
[----:B------:R-:W-:Y:S02]  /*04e0*/  @!P3 IADD3 R8, R8, 0x1, RZ ;  /* 0x000000010808b810 */ /* 0x000fe40007ffe0ff */
[-C--:B------:R-:W-:Y:S02]  /*04f0*/  ISETP.GE.U32.AND P1, PT, R3, R11.reuse, PT ;  /* 0x0000000b0300720c */ /* 0x080fe40003f26070 */
[----:B------:R-:W1:Y:S05]  /*0500*/  F2I.FTZ.U32.TRUNC.NTZ R3, R9 ;  /* 0x0000000900037305 */ /* 0x000e6a000021f000 */
[----:B------:R-:W-:-:S02]  /*0510*/  @!P0 IADD3 R2, R2, -R11, RZ ;  /* 0x8000000b02028210 */ /* 0x000fc40007ffe0ff */
[----:B------:R-:W-:Y:S02]  /*0520*/  ISETP.NE.AND P0, PT, R5, RZ, PT ;  /* 0x000000ff0500720c */ /* 0x000fe40003f05270 */
[----:B------:R-:W-:Y:S02]  /*0530*/  LOP3.LUT R5, RZ, R5, RZ, 0x33, !PT ;  /* 0x00000005ff057212 */ /* 0x000fe400078e33ff */
[----:B------:R-:W-:Y:S02]  /*0540*/  @!P2 IADD3 R2, -R2, RZ, RZ ;  /* 0x000000ff0202a210 */ /* 0x000fe40007ffe1ff */
[----:B------:R-:W-:Y:S02]  /*0550*/  @P1 IADD3 R8, R8, 0x1, RZ ;  /* 0x0000000108081810 */ /* 0x000fe40007ffe0ff */
[----:B------:R-:W-:Y:S02]  /*0560*/  SEL R7, R5, R2, !P0 ;  /* 0x0000000205077207 */ /* 0x000fe40004000000 */
[----:B------:R-:W-:-:S02]  /*0570*/  SHF.R.U32.HI R2, RZ, 0x4, R40 ;  /* 0x00000004ff027819 */ /* 0x000fc40000011628 */
[----:B------:R-:W-:Y:S02]  /*0580*/  IADD3 R4, R6, R7, RZ ;  /* 0x0000000706047210 */ /* 0x000fe40007ffe0ff */
[----:B-1----:R-:W-:Y:S02]  /*0590*/  IADD3 R7, RZ, -R3, RZ ;  /* 0x80000003ff077210 */ /* 0x002fe40007ffe0ff */
[----:B------:R-:W-:Y:S02]  /*05a0*/  SGXT.U32 R6, R2, 0x3 ;  /* 0x000000030206781a */ /* 0x000fe40000000000 */
[----:B------:R-:W-:Y:S02]  /*05b0*/  @!P4 IADD3 R8, -R8, RZ, RZ ;  /* 0x000000ff0808c210 */ /* 0x000fe40007ffe1ff */
[----:B------:R-:W-:Y:S02]  /*05c0*/  SHF.L.U32 R4, R4, 0x6, RZ ;  /* 0x0000000604047819 */ /* 0x000fe400000006ff */
[----:B------:R-:W-:-:S02]  /*05d0*/  MOV R2, R7 ;  /* 0x0000000700027202 */ /* 0x000fc40000000f00 */
[----:B------:R-:W-:Y:S02]  /*05e0*/  SEL R141, R5, R8, !P0 ;  /* 0x00000008058d7207 */ /* 0x000fe40004000000 */
[----:B------:R-:W-:Y:S01]  /*05f0*/  LOP3.LUT R10, R4, R6, RZ, 0xfc, !PT ;  /* 0x00000006040a7212 */ /* 0x000fe200078efcff */
[----:B------:R-:W-:Y:S01]  /*0600*/  IMAD R5, R2, R39, RZ ;  /* 0x0000002702057224 */ /* 0x000fe200078e02ff */
[----:B------:R-:W-:Y:S02]  /*0610*/  MOV R2, RZ ;  /* 0x000000ff00027202 */ /* 0x000fe40000000f00 */
[----:B------:R-:W-:Y:S02]  /*0620*/  IABS R7, R10 ;  /* 0x0000000a00077213 */ /* 0x000fe40000000000 */
[----:B------:R-:W-:Y:S01]  /*0630*/  IABS R8, R0 ;  /* 0x0000000000087213 */ /* 0x000fe20000000000 */
[----:B------:R-:W-:Y:S01]  /*0640*/  IMAD.HI.U32 R2, R3, R5, R2 ;  /* 0x0000000503027227 */ /* 0x000fe200078e0002 */
[----:B------:R-:W-:-:S02]  /*0650*/  MOV R5, R7 ;  /* 0x0000000700057202 */ /* 0x000fc40000000f00 */
[----:B------:R-:W-:Y:S02]  /*0660*/  SHF.L.U32 R141, R141, 0x7, RZ ;  /* 0x000000078d8d7819 */ /* 0x000fe400000006ff */
[----:B------:R-:W-:Y:S01]  /*0670*/  IADD3 R20, RZ, -R8, RZ ;  /* 0x80000008ff147210 */ /* 0x000fe20007ffe0ff */
[----:B------:R-:W-:Y:S01]  /*0680*/  IMAD.HI.U32 R3, R2, R5, RZ ;  /* 0x0000000502037227 */ /* 0x000fe200078e00ff */
[----:B------:R-:W-:Y:S02]  /*0690*/  LOP3.LUT R26, R141, R6, RZ, 0xfc, !PT ;  /* 0x000000068d1a7212 */ /* 0x000fe400078efcff */
[--C-:B------:R-:W-:Y:S01]  /*06a0*/  LOP3.LUT R12, R4, 0x8, R6.reuse, 0xfe, !PT ;  /* 0x00000008040c7812 */ /* 0x100fe200078efe06 */
[----:B------:R-:W-:Y:S01]  /*06b0*/  IMAD R3, R3, R20, R5 ;  /* 0x0000001403037224 */ /* 0x000fe200078e0205 */
[----:B------:R-:W-:Y:S01]  /*06c0*/  LOP3.LUT R41, R141, 0x8, R6, 0xfe, !PT ;  /* 0x000000088d297812 */ /* 0x000fe200078efe06 */
[----:B------:R-:W-:Y:S01]  /*06d0*/  IMAD.HI R7, R26, 0x2e8ba2e9, RZ ;  /* 0x2e8ba2e91a077827 */ /* 0x000fe200078e02ff */
[----:B------:R-:W-:-:S02]  /*06e0*/  IABS R11, R12 ;  /* 0x0000000c000b7213 */ /* 0x000fc40000000000 */
[----:B------:R-:W-:Y:S01]  /*06f0*/  ISETP.GT.U32.AND P1, PT, R39, R3, PT ;  /* 0x000000032700720c */ /* 0x000fe20003f24070 */
[----:B------:R-:W-:Y:S01]  /*0700*/  IMAD.HI R9, R41, 0x2e8ba2e9, RZ ;  /* 0x2e8ba2e929097827 */ /* 0x000fe200078e02ff */
[----:B------:R-:W-:Y:S02]  /*0710*/  SHF.R.U32.HI R8, RZ, 0x1f, R7 ;  /* 0x0000001fff087819 */ /* 0x000fe40000011607 */
[----:B------:R-:W-:Y:S01]  /*0720*/  ISETP.GE.AND P4, PT, R10, RZ, PT ;  /* 0x000000ff0a00720c */ /* 0x000fe20003f86270 */
[----:B------:R-:W-:Y:S01]  /*0730*/  IMAD.HI.U32 R5, R2, R11, RZ ;  /* 0x0000000b02057227 */ /* 0x000fe200078e00ff */
[----:B------:R-:W-:Y:S02]  /*0740*/  LEA.HI.SX32 R13, R7, R8, 0x1b ;  /* 0x00000008070d7211 */ /* 0x000fe400078fdaff */
[----:B------:R-:W-:Y:S01]  /*0750*/  SHF.R.U32.HI R10, RZ, 0x1f, R9 ;  /* 0x0000001fff0a7819 */ /* 0x000fe20000011609 */
[----:B------:R-:W-:Y:S01]  /*0760*/  IMAD R7, R5, R20, R11 ;  /* 0x0000001405077224 */ /* 0x000fe200078e020b */
[----:B------:R-:W-:-:S02]  /*0770*/  LOP3.LUT R28, R141, 0x10, R6, 0xfe, !PT ;  /* 0x000000108d1c7812 */ /* 0x000fc400078efe06 */
[--C-:B------:R-:W-:Y:S02]  /*0780*/  LOP3.LUT R5, R4, 0x10, R6.reuse, 0xfe, !PT ;  /* 0x0000001004057812 */ /* 0x100fe400078efe06 */
[----:B------:R-:W-:Y:S01]  /*0790*/  @!P1 IADD3 R3, R3, -R39, RZ ;  /* 0x8000002703039210 */ /* 0x000fe20007ffe0ff */
[----:B------:R-:W-:Y:S01]  /*07a0*/  IMAD.HI R8, R28, 0x2e8ba2e9, RZ ;  /* 0x2e8ba2e91c087827 */ /* 0x000fe200078e02ff */
[----:B------:R-:W-:Y:S02]  /*07b0*/  ISETP.GT.U32.AND P6, PT, R39, R7, PT ;  /* 0x000000072700720c */ /* 0x000fe40003fc4070 */
[----:B------:R-:W-:Y:S02]  /*07c0*/  LEA.HI.SX32 R14, R9, R10, 0x1b ;  /* 0x0000000a090e7211 */ /* 0x000fe400078fdaff */
[----:B------:R-:W-:Y:S02]  /*07d0*/  ISETP.GT.U32.AND P1, PT, R39, R3, PT ;  /* 0x000000032700720c */ /* 0x000fe40003f24070 */
[----:B------:R-:W-:-:S02]  /*07e0*/  LOP3.LUT R9, R4, 0x18, R6, 0xfe, !PT ;  /* 0x0000001804097812 */ /* 0x000fc400078efe06 */
[----:B------:R-:W-:Y:S02]  /*07f0*/  IABS R11, R5 ;  /* 0x00000005000b7213 */ /* 0x000fe40000000000 */
[----:B------:R-:W-:Y:S02]  /*0800*/  ISETP.GE.AND P3, PT, R9, RZ, PT ;  /* 0x000000ff0900720c */ /* 0x000fe40003f66270 */
[----:B------:R-:W-:Y:S02]  /*0810*/  IABS R17, R9 ;  /* 0x0000000900117213 */ /* 0x000fe40000000000 */
[----:B------:R-:W-:Y:S01]  /*0820*/  ISETP.GE.AND P0, PT, R5, RZ, PT ;  /* 0x000000ff0500720c */ /* 0x000fe20003f06270 */
[----:B------:R-:W-:Y:S01]  /*0830*/  IMAD.HI.U32 R5, R2, R11, RZ ;  /* 0x0000000b02057227 */ /* 0x000fe200078e00ff */
[----:B------:R-:W-:Y:S02]  /*0840*/  SHF.R.U32.HI R9, RZ, 0x1f, R8 ;  /* 0x0000001fff097819 */ /* 0x000fe40000011608 */
[----:B------:R-:W-:-:S02]  /*0850*/  @!P6 IADD3 R7, R7, -R39, RZ ;  /* 0x800000270707e210 */ /* 0x000fc40007ffe0ff */
[----:B------:R-:W-:Y:S01]  /*0860*/  LEA.HI.SX32 R15, R8, R9, 0x1b ;  /* 0x00000009080f7211 */ /* 0x000fe200078fdaff */
[-C--:B------:R-:W-:Y:S01]  /*0870*/  IMAD R8, R5, R20.reuse, R11 ;  /* 0x0000001405087224 */ /* 0x080fe200078e020b */
[----:B------:R-:W-:Y:S01]  /*0880*/  @!P1 IADD3 R3, R3, -R39, RZ ;  /* 0x8000002703039210 */ /* 0x000fe20007ffe0ff */
[----:B------:R-:W-:Y:S01]  /*0890*/  IMAD.HI.U32 R5, R2, R17, RZ ;  /* 0x0000001102057227 */ /* 0x000fe200078e00ff */
[----:B------:R-:W-:Y:S02]  /*08a0*/  LOP3.LUT R10, R4, 0x20, R6, 0xfe, !PT ;  /* 0x00000020040a7812 */ /* 0x000fe400078efe06 */
[----:B------:R-:W-:Y:S01]  /*08b0*/  ISETP.GT.U32.AND P1, PT, R39, R7, PT ;  /* 0x000000072700720c */ /* 0x000fe20003f24070 */
[----:B------:R-:W-:Y:S01]  /*08c0*/  IMAD R9, R5, R20, R17 ;  /* 0x0000001405097224 */ /* 0x000fe200078e0211 */
[----:B------:R-:W-:Y:S02]  /*08d0*/  MOV R5, R3 ;  /* 0x0000000300057202 */ /* 0x000fe40000000f00 */
[----:B------:R-:W-:-:S02]  /*08e0*/  ISETP.GE.AND P5, PT, R12, RZ, PT ;  /* 0x000000ff0c00720c */ /* 0x000fc40003fa6270 */
[----:B------:R-:W-:Y:S02]  /*08f0*/  IABS R19, R10 ;  /* 0x0000000a00137213 */ /* 0x000fe40000000000 */
[----:B------:R-:W-:Y:S02]  /*0900*/  @!P4 IADD3 R5, -R5, RZ, RZ ;  /* 0x000000ff0505c210 */ /* 0x000fe40007ffe1ff */
[----:B------:R-:W-:Y:S01]  /*0910*/  ISETP.GE.AND P2, PT, R10, RZ, PT ;  /* 0x000000ff0a00720c */ /* 0x000fe20003f46270 */
[----:B------:R-:W-:Y:S01]  /*0920*/  IMAD.HI.U32 R10, R2, R19, RZ ;  /* 0x00000013020a7227 */ /* 0x000fe200078e00ff */
[----:B------:R-:W-:Y:S02]  /*0930*/  ISETP.GT.U32.AND P4, PT, R39, R9, PT ;  /* 0x000000092700720c */ /* 0x000fe40003f84070 */
[----:B------:R-:W-:Y:S01]  /*0940*/  @!P1 IADD3 R7, R7, -R39, RZ ;  /* 0x8000002707079210 */ /* 0x000fe20007ffe0ff */
[----:B------:R-:W-:Y:S01]  /*0950*/  IMAD R10, R10, R20, R19 ;  /* 0x000000140a0a7224 */ /* 0x000fe200078e0213 */
[----:B------:R-:W-:-:S02]  /*0960*/  LOP3.LUT R3, R4, 0x28, R6, 0xfe, !PT ;  /* 0x0000002804037812 */ /* 0x000fc400078efe06 */
[----:B------:R-:W-:Y:S02]  /*0970*/  @!P5 IADD3 R7, -R7, RZ, RZ ;  /* 0x000000ff0707d210 */ /* 0x000fe40007ffe1ff */
[----:B------:R-:W-:Y:S02]  /*0980*/  ISETP.GT.U32.AND P5, PT, R39, R10, PT ;  /* 0x0000000a2700720c */ /* 0x000fe40003fa4070 */
[----:B------:R-:W-:Y:S02]  /*0990*/  LOP3.LUT R30, R141, 0x18, R6, 0xfe, !PT ;  /* 0x000000188d1e7812 */ /* 0x000fe400078efe06 */
[----:B------:R-:W-:Y:S02]  /*09a0*/  IABS R11, R3 ;  /* 0x00000003000b7213 */ /* 0x000fe40000000000 */
[----:B------:R-:W-:Y:S01]  /*09b0*/  @!P4 IADD3 R9, R9, -R39, RZ ;  /* 0x800000270909c210 */ /* 0x000fe20007ffe0ff */
[----:B------:R-:W-:Y:S01]  /*09c0*/  IMAD.HI R12, R30, 0x2e8ba2e9, RZ ;  /* 0x2e8ba2e91e0c7827 */ /* 0x000fe200078e02ff */
[----:B------:R-:W-:-:S02]  /*09d0*/  ISETP.GE.AND P1, PT, R3, RZ, PT ;  /* 0x000000ff0300720c */ /* 0x000fc40003f26270 */
[----:B------:R-:W-:Y:S01]  /*09e0*/  ISETP.GT.U32.AND P4, PT, R39, R9, PT ;  /* 0x000000092700720c */ /* 0x000fe20003f84070 */
[----:B------:R-:W-:Y:S01]  /*09f0*/  IMAD.HI.U32 R3, R2, R11, RZ ;  /* 0x0000000b02037227 */ /* 0x000fe200078e00ff */
[----:B------:R-:W-:Y:S02]  /*0a00*/  SHF.R.U32.HI R17, RZ, 0x1f, R12 ;  /* 0x0000001fff117819 */ /* 0x000fe4000001160c */
[--C-:B------:R-:W-:Y:S01]  /*0a10*/  LOP3.LUT R36, R141, 0x30, R6.reuse, 0xfe, !PT ;  /* 0x000000308d247812 */ /* 0x100fe200078efe06 */
[----:B------:R-:W-:Y:S01]  /*0a20*/  IMAD R11, R3, R20, R11 ;  /* 0x00000014030b7224 */ /* 0x000fe200078e020b */
[----:B------:R-:W-:Y:S02]  /*0a30*/  LOP3.LUT R3, R4, 0x30, R6, 0xfe, !PT ;  /* 0x0000003004037812 */ /* 0x000fe400078efe06 */
[----:B------:R-:W-:Y:S02]  /*0a40*/  @!P5 IADD3 R10, R10, -R39, RZ ;  /* 0x800000270a0ad210 */ /* 0x000fe40007ffe0ff */
[----:B------:R-:W-:-:S02]  /*0a50*/  ISETP.GT.U32.AND P6, PT, R39, R8, PT ;  /* 0x000000082700720c */ /* 0x000fc40003fc4070 */
[----:B------:R-:W-:Y:S01]  /*0a60*/  LEA.HI.SX32 R17, R12, R17, 0x1b ;  /* 0x000000110c117211 */ /* 0x000fe200078fdaff */
[----:B------:R-:W-:Y:S01]  /*0a70*/  IMAD.HI R12, R36, 0x2e8ba2e9, RZ ;  /* 0x2e8ba2e9240c7827 */ /* 0x000fe200078e02ff */
[----:B------:R-:W-:Y:S02]  /*0a80*/  IABS R27, R3 ;  /* 0x00000003001b7213 */ /* 0x000fe40000000000 */
[----:B------:R-:W-:Y:S02]  /*0a90*/  ISETP.GT.U32.AND P5, PT, R39, R10, PT ;  /* 0x0000000a2700720c */ /* 0x000fe40003fa4070 */
[----:B------:R-:W-:Y:S02]  /*0aa0*/  LOP3.LUT R34, R141, 0x28, R6, 0xfe, !PT ;  /* 0x000000288d227812 */ /* 0x000fe400078efe06 */
[----:B------:R-:W-:Y:S02]  /*0ab0*/  @!P4 IADD3 R9, R9, -R39, RZ ;  /* 0x800000270909c210 */ /* 0x000fe40007ffe0ff */
[----:B------:R-:W-:Y:S01]  /*0ac0*/  ISETP.GE.AND P4, PT, R3, RZ, PT ;  /* 0x000000ff0300720c */ /* 0x000fe20003f86270 */
[----:B------:R-:W-:Y:S01]  /*0ad0*/  IMAD.HI.U32 R3, R2, R27, RZ ;  /* 0x0000001b02037227 */ /* 0x000fe200078e00ff */
[----:B------:R-:W-:-:S02]  /*0ae0*/  SHF.R.U32.HI R23, RZ, 0x1f, R12 ;  /* 0x0000001fff177819 */ /* 0x000fc4000001160c */
[----:B------:R-:W-:Y:S01]  /*0af0*/  @!P6 IADD3 R8, R8, -R39, RZ ;  /* 0x800000270808e210 */ /* 0x000fe20007ffe0ff */
[----:B------:R-:W-:Y:S01]  /*0b00*/  IMAD.HI R18, R34, 0x2e8ba2e9, RZ ;  /* 0x2e8ba2e922127827 */ /* 0x000fe200078e02ff */
[----:B------:R-:W-:Y:S02]  /*0b10*/  LEA.HI.SX32 R23, R12, R23, 0x1b ;  /* 0x000000170c177211 */ /* 0x000fe400078fdaff */
[----:B------:R-:W-:Y:S01]  /*0b20*/  @!P5 IADD3 R10, R10, -R39, RZ ;  /* 0x800000270a0ad210 */ /* 0x000fe20007ffe0ff */
[----:B------:R-:W-:Y:S01]  /*0b30*/  IMAD R12, R3, R20, R27 ;  /* 0x00000014030c7224 */ /* 0x000fe200078e021b */
[----:B------:R-:W-:Y:S02]  /*0b40*/  SHF.R.U32.HI R21, RZ, 0x1f, R18 ;  /* 0x0000001fff157819 */ /* 0x000fe40000011612 */
[C---:B------:R-:W-:Y:S02]  /*0b50*/  ISETP.GT.U32.AND P6, PT, R39.reuse, R8, PT ;  /* 0x000000082700720c */ /* 0x040fe40003fc4070 */
[----:B------:R-:W-:-:S02]  /*0b60*/  ISETP.GT.U32.AND P5, PT, R39, R12, PT ;  /* 0x0000000c2700720c */ /* 0x000fc40003fa4070 */
[----:B------:R-:W-:Y:S02]  /*0b70*/  LEA.HI.SX32 R21, R18, R21, 0x1b ;  /* 0x0000001512157211 */ /* 0x000fe400078fdaff */
[----:B------:R-:W-:Y:S02]  /*0b80*/  SHF.R.U32.HI R18, RZ, 0x5, R40 ;  /* 0x00000005ff127819 */ /* 0x000fe40000011628 */
[C-C-:B------:R-:W-:Y:S02]  /*0b90*/  LOP3.LUT R32, R141.reuse, 0x20, R6.reuse, 0xfe, !PT ;  /* 0x000000208d207812 */ /* 0x140fe400078efe06 */
[----:B------:R-:W-:Y:S02]  /*0ba0*/  SGXT.U32 R3, R18, 0x2 ;  /* 0x000000021203781a */ /* 0x000fe40000000000 */
[----:B------:R-:W-:Y:S01]  /*0bb0*/  LOP3.LUT R38, R141, 0x38, R6, 0xfe, !PT ;  /* 0x000000388d267812 */ /* 0x000fe200078efe06 */
[----:B------:R-:W-:Y:S01]  /*0bc0*/  IMAD.HI R16, R32, 0x2e8ba2e9, RZ ;  /* 0x2e8ba2e920107827 */ /* 0x000fe200078e02ff */
[----:B------:R-:W-:-:S02]  /*0bd0*/  LOP3.LUT R142, R4, R3, RZ, 0xfc, !PT ;  /* 0x00000003048e7212 */ /* 0x000fc400078efcff */
[-C--:B------:R-:W-:Y:S02]  /*0be0*/  @!P6 IADD3 R8, R8, -R39.reuse, RZ ;  /* 0x800000270808e210 */ /* 0x080fe40007ffe0ff */
[----:B------:R-:W-:Y:S02]  /*0bf0*/  LOP3.LUT R4, R4, 0x38, R6, 0xfe, !PT ;  /* 0x0000003804047812 */ /* 0x000fe400078efe06 */
[----:B------:R-:W-:Y:S02]  /*0c00*/  @!P5 IADD3 R12, R12, -R39, RZ ;  /* 0x800000270c0cd210 */ /* 0x000fe40007ffe0ff */
[C---:B------:R-:W-:Y:S02]  /*0c10*/  ISETP.GT.U32.AND P6, PT, R39.reuse, R11, PT ;  /* 0x0000000b2700720c */ /* 0x040fe40003fc4070 */
[----:B------:R-:W-:Y:S02]  /*0c20*/  IABS R29, R4 ;  /* 0x00000004001d7213 */ /* 0x000fe40000000000 */
[----:B------:R-:W-:-:S02]  /*0c30*/  ISETP.GT.U32.AND P5, PT, R39, R12, PT ;  /* 0x0000000c2700720c */ /* 0x000fc40003fa4070 */
[----:B------:R-:W-:Y:S01]  /*0c40*/  SHF.R.U32.HI R19, RZ, 0x1f, R16 ;  /* 0x0000001fff137819 */ /* 0x000fe20000011610 */
[----:B------:R-:W-:Y:S01]  /*0c50*/  IMAD.HI.U32 R2, R2, R29, RZ ;  /* 0x0000001d02027227 */ /* 0x000fe200078e00ff */
[C-C-:B------:R-:W-:Y:S02]  /*0c60*/  LOP3.LUT R43, R141.reuse, 0x40, R6.reuse, 0xfe, !PT ;  /* 0x000000408d2b7812 */ /* 0x140fe400078efe06 */
[----:B------:R-:W-:Y:S01]  /*0c70*/  LEA.HI.SX32 R19, R16, R19, 0x1b ;  /* 0x0000001310137211 */ /* 0x000fe200078fdaff */
[----:B------:R-:W-:Y:S01]  /*0c80*/  IMAD R2, R2, R20, R29 ;  /* 0x0000001402027224 */ /* 0x000fe200078e021d */
[--C-:B------:R-:W-:Y:S01]  /*0c90*/  LOP3.LUT R42, R141, 0x48, R6.reuse, 0xfe, !PT ;  /* 0x000000488d2a7812 */ /* 0x100fe200078efe06 */
[----:B------:R-:W-:Y:S01]  /*0ca0*/  IMAD.HI R16, R38, 0x2e8ba2e9, RZ ;  /* 0x2e8ba2e926107827 */ /* 0x000fe200078e02ff */
[-C--:B------:R-:W-:Y:S02]  /*0cb0*/  @!P6 IADD3 R11, R11, -R39.reuse, RZ ;  /* 0x800000270b0be210 */ /* 0x080fe40007ffe0ff */
[----:B------:R-:W-:Y:S01]  /*0cc0*/  LOP3.LUT R44, R141, 0x50, R6, 0xfe, !PT ;  /* 0x000000508d2c7812 */ /* 0x000fe200078efe06 */
[----:B------:R-:W-:Y:S01]  /*0cd0*/  IMAD.HI R3, R43, 0x2e8ba2e9, RZ ;  /* 0x2e8ba2e92b037827 */ /* 0x000fe200078e02ff */
[----:B------:R-:W-:-:S02]  /*0ce0*/  @!P5 IADD3 R12, R12, -R39, RZ ;  /* 0x800000270c0cd210 */ /* 0x000fc40007ffe0ff */
[C---:B------:R-:W-:Y:S01]  /*0cf0*/  ISETP.GT.U32.AND P6, PT, R39.reuse, R11, PT ;  /* 0x0000000b2700720c */ /* 0x040fe20003fc4070 */
[----:B------:R-:W-:Y:S01]  /*0d00*/  IMAD.HI R18, R44, 0x2e8ba2e9, RZ ;  /* 0x2e8ba2e92c127827 */ /* 0x000fe200078e02ff */
[----:B------:R-:W-:Y:S02]  /*0d10*/  ISETP.GT.U32.AND P5, PT, R39, R2, PT ;  /* 0x000000022700720c */ /* 0x000fe40003fa4070 */
[----:B------:R-:W-:Y:S02]  /*0d20*/  SHF.R.U32.HI R25, RZ, 0x1f, R16 ;  /* 0x0000001fff197819 */ /* 0x000fe40000011610 */
[C-C-:B------:R-:W-:Y:S02]  /*0d30*/  LOP3.LUT R50, R141.reuse, 0x68, R6.reuse, 0xfe, !PT ;  /* 0x000000688d327812 */ /* 0x140fe400078efe06 */
[----:B------:R-:W-:Y:S01]  /*0d40*/  LEA.HI.SX32 R25, R16, R25, 0x1b ;  /* 0x0000001910197211 */ /* 0x000fe200078fdaff */
[----:B------:R-:W-:Y:S01]  /*0d50*/  IMAD.HI R16, R42, 0x2e8ba2e9, RZ ;  /* 0x2e8ba2e92a107827 */ /* 0x000fe200078e02ff */
[----:B------:R-:W-:-:S02]  /*0d60*/  LOP3.LUT R46, R141, 0x58, R6, 0xfe, !PT ;  /* 0x000000588d2e7812 */ /* 0x000fc400078efe06 */
[----:B------:R-:W-:Y:S01]  /*0d70*/  SHF.R.U32.HI R27, RZ, 0x1f, R18 ;  /* 0x0000001fff1b7819 */ /* 0x000fe20000011612 */
[----:B------:R-:W-:Y:S01]  /*0d80*/  IMAD.HI R20, R50, 0x2e8ba2e9, RZ ;  /* 0x2e8ba2e932147827 */ /* 0x000fe200078e02ff */
[-C--:B------:R-:W-:Y:S02]  /*0d90*/  @!P6 IADD3 R11, R11, -R39.reuse, RZ ;  /* 0x800000270b0be210 */ /* 0x080fe40007ffe0ff */
[----:B------:R-:W-:Y:S02]  /*0da0*/  @!P5 IADD3 R2, R2, -R39, RZ ;  /* 0x800000270202d210 */ /* 0x000fe40007ffe0ff */
[----:B------:R-:W-:Y:S02]  /*0db0*/  ISETP.GE.AND P6, PT, R4, RZ, PT ;  /* 0x000000ff0400720c */ /* 0x000fe40003fc6270 */
[----:B------:R-:W-:Y:S02]  /*0dc0*/  SHF.R.U32.HI R4, RZ, 0x1f, R3 ;  /* 0x0000001fff047819 */ /* 0x000fe40000011603 */
[----:B------:R-:W-:-:S02]  /*0dd0*/  ISETP.GT.U32.AND P5, PT, R39, R2, PT ;  /* 0x000000022700720c */ /* 0x000fc40003fa4070 */
[----:B------:R-:W-:Y:S02]  /*0de0*/  LEA.HI.SX32 R4, R3, R4, 0x1b ;  /* 0x0000000403047211 */ /* 0x000fe400078fdaff */
[----:B------:R-:W-:Y:S02]  /*0df0*/  SHF.R.U32.HI R3, RZ, 0x1f, R16 ;  /* 0x0000001fff037819 */ /* 0x000fe40000011610 */
[C-C-:B------:R-:W-:Y:S02]  /*0e00*/  LOP3.LUT R48, R141.reuse, 0x60, R6.reuse, 0xfe, !PT ;  /* 0x000000608d307812 */ /* 0x140fe400078efe06 */
[C-C-:B------:R-:W-:Y:S02]  /*0e10*/  LOP3.LUT R54, R141.reuse, 0x78, R6.reuse, 0xfe, !PT ;  /* 0x000000788d367812 */ /* 0x140fe400078efe06 */
[----:B------:R-:W-:Y:S02]  /*0e20*/  LOP3.LUT R52, R141, 0x70, R6, 0xfe, !PT ;  /* 0x000000708d347812 */ /* 0x000fe400078efe06 */
[----:B------:R-:W-:Y:S01]  /*0e30*/  LEA.HI.SX32 R3, R16, R3, 0x1b ;  /* 0x0000000310037211 */ /* 0x000fe200078fdaff */
[----:B------:R-:W-:Y:S01]  /*0e40*/  IMAD.HI R16, R46, 0x2e8ba2e9, RZ ;  /* 0x2e8ba2e92e107827 */ /* 0x000fe200078e02ff */
[----:B------:R-:W-:-:S02]  /*0e50*/  LEA.HI.SX32 R27, R18, R27, 0x1b ;  /* 0x0000001b121b7211 */ /* 0x000fc400078fdaff */
[----:B------:R-:W-:Y:S01]  /*0e60*/  SHF.R.U32.HI R33, RZ, 0x1f, R20 ;  /* 0x0000001fff217819 */ /* 0x000fe20000011614 */
[----:B------:R-:W-:Y:S01]  /*0e70*/  IMAD.HI R18, R48, 0x2e8ba2e9, RZ ;  /* 0x2e8ba2e930127827 */ /* 0x000fe200078e02ff */
[----:B------:R-:W-:Y:S02]  /*0e80*/  SHF.R.U32.HI R29, RZ, 0x1f, R16 ;  /* 0x0000001fff1d7819 */ /* 0x000fe40000011610 */
[----:B------:R-:W-:Y:S01]  /*0e90*/  @!P5 IADD3 R2, R2, -R39, RZ ;  /* 0x800000270202d210 */ /* 0x000fe20007ffe0ff */
[----:B------:R-:W-:Y:S01]  /*0ea0*/  IMAD.HI R24, R54, 0x2e8ba2e9, RZ ;  /* 0x2e8ba2e936187827 */ /* 0x000fe200078e02ff */
[----:B------:R-:W-:Y:S02]  /*0eb0*/  SHF.R.U32.HI R31, RZ, 0x1f, R18 ;  /* 0x0000001fff1f7819 */ /* 0x000fe40000011612 */
[----:B------:R-:W-:Y:S01]  /*0ec0*/  ISETP.NE.AND P5, PT, R0, RZ, PT ;  /* 0x000000ff0000720c */ /* 0x000fe20003fa5270 */
[----:B------:R-:W-:Y:S01]  /*0ed0*/  IMAD.HI R22, R52, 0x2e8ba2e9, RZ ;  /* 0x2e8ba2e934167827 */ /* 0x000fe200078e02ff */
[----:B------:R-:W-:-:S02]  /*0ee0*/  SHF.R.U32.HI R37, RZ, 0x1f, R24 ;  /* 0x0000001fff257819 */ /* 0x000fc40000011618 */
[----:B------:R-:W-:Y:S01]  /*0ef0*/  LEA.HI.SX32 R33, R20, R33, 0x1b ;  /* 0x0000002114217211 */ /* 0x000fe200078fdaff */
[----:B------:R-:W-:Y:S01]  /*0f00*/  IMAD R20, R13, -0xb0, R26 ;  /* 0xffffff500d147824 */ /* 0x000fe200078e021a */
[----:B------:R-:W-:Y:S01]  /*0f10*/  SHF.R.U32.HI R35, RZ, 0x1f, R22 ;  /* 0x0000001fff237819 */ /* 0x000fe20000011616 */
[----:B------:R-:W-:Y:S01]  /*0f20*/  IMAD R26, R17, -0xb0, R30 ;  /* 0xffffff50111a7824 */ /* 0x000fe200078e021e */
[----:B------:R-:W-:Y:S01]  /*0f30*/  LOP3.LUT R0, RZ, R0, RZ, 0x33, !PT ;  /* 0x00000000ff007212 */ /* 0x000fe200078e33ff */
[----:B------:R-:W-:Y:S01]  /*0f40*/  IMAD R30, R21, -0xb0, R34 ;  /* 0xffffff50151e7824 */ /* 0x000fe200078e0222 */
[----:B------:R-:W-:Y:S01]  /*0f50*/  @!P4 IADD3 R12, -R12, RZ, RZ ;  /* 0x000000ff0c0cc210 */ /* 0x000fe20007ffe1ff */
[----:B------:R-:W-:Y:S01]  /*0f60*/  IMAD R34, R25, -0xb0, R38 ;  /* 0xffffff5019227824 */ /* 0x000fe200078e0226 */
[----:B------:R-:W-:Y:S01]  /*0f70*/  LEA.HI.SX32 R29, R16, R29, 0x1b ;  /* 0x0000001d101d7211 */ /* 0x000fe200078fdaff */
[----:B------:R-:W-:Y:S01]  /*0f80*/  IMAD R38, R3, -0xb0, R42 ;  /* 0xffffff5003267824 */ /* 0x000fe200078e022a */
[----:B------:R-:W-:Y:S01]  /*0f90*/  @!P0 IADD3 R8, -R8, RZ, RZ ;  /* 0x000000ff08088210 */ /* 0x000fe20007ffe1ff */
[----:B------:R-:W-:Y:S01]  /*0fa0*/  IMAD R42, R27, -0xb0, R44 ;  /* 0xffffff501b2a7824 */ /* 0x000fe200078e022c */
[----:B------:R-:W-:Y:S01]  /*0fb0*/  @!P3 IADD3 R9, -R9, RZ, RZ ;  /* 0x000000ff0909b210 */ /* 0x000fe20007ffe1ff */
[----:B------:R-:W-:Y:S01]  /*0fc0*/  IMAD R44, R29, -0xb0, R46 ;  /* 0xffffff501d2c7824 */ /* 0x000fe200078e022e */
[----:B------:R-:W-:-:S02]  /*0fd0*/  @!P2 IADD3 R10, -R10, RZ, RZ ;  /* 0x000000ff0a0aa210 */ /* 0x000fc40007ffe1ff */
[----:B------:R-:W-:Y:S02]  /*0fe0*/  @!P1 IADD3 R11, -R11, RZ, RZ ;  /* 0x000000ff0b0b9210 */ /* 0x000fe40007ffe1ff */
[----:B------:R-:W-:Y:S02]  /*0ff0*/  @!P6 IADD3 R2, -R2, RZ, RZ ;  /* 0x000000ff0202e210 */ /* 0x000fe40007ffe1ff */
[----:B------:R-:W-:Y:S02]  /*1000*/  LEA.HI.SX32 R31, R18, R31, 0x1b ;  /* 0x0000001f121f7211 */ /* 0x000fe400078fdaff */
[----:B------:R-:W-:Y:S01]  /*1010*/  LEA.HI.SX32 R37, R24, R37, 0x1b ;  /* 0x0000002518257211 */ /* 0x000fe200078fdaff */
[----:B------:R-:W-:Y:S01]  /*1020*/  IMAD R24, R15, -0xb0, R28 ;  /* 0xffffff500f187824 */ /* 0x000fe200078e021c */
[----:B------:R-:W-:Y:S01]  /*1030*/  LEA.HI.SX32 R35, R22, R35, 0x1b ;  /* 0x0000002316237211 */ /* 0x000fe200078fdaff */
[----:B------:R-:W-:Y:S01]  /*1040*/  IMAD R22, R14, -0xb0, R41 ;  /* 0xffffff500e167824 */ /* 0x000fe200078e0229 */
[C---:B------:R-:W-:Y:S01]  /*1050*/  SEL R74, R0.reuse, R12, !P5 ;  /* 0x0000000c004a7207 */ /* 0x040fe20006800000 */
[----:B------:R-:W-:Y:S01]  /*1060*/  IMAD R28, R19, -0xb0, R32 ;  /* 0xffffff50131c7824 */ /* 0x000fe200078e0220 */
[----:B------:R-:W-:Y:S01]  /*1070*/  LOP3.LUT R17, R145, 0x3c, RZ, 0xc0, !PT ;  /* 0x0000003c91117812 */ /* 0x000fe200078ec0ff */
[----:B------:R-:W-:Y:S01]  /*1080*/  IMAD R32, R23, -0xb0, R36 ;  /* 0xffffff5017207824 */ /* 0x000fe200078e0224 */
[----:B------:R-:W-:Y:S01]  /*1090*/  SEL R62, R0, R5, !P5 ;  /* 0x00000005003e7207 */ /* 0x000fe20006800000 */
[----:B------:R-:W-:Y:S01]  /*10a0*/  IMAD R36, R4, -0xb0, R43 ;  /* 0xffffff5004247824 */ /* 0x000fe200078e022b */
[C---:B------:R-:W-:Y:S01]  /*10b0*/  LOP3.LUT R12, R6.reuse, 0x58, RZ, 0xfc, !PT ;  /* 0x00000058060c7812 */ /* 0x040fe200078efcff */
[----:B------:R-:W-:Y:S01]  /*10c0*/  IMAD R46, R31, -0xb0, R48 ;  /* 0xffffff501f2e7824 */ /* 0x000fe200078e0230 */
[----:B------:R-:W-:Y:S01]  /*10d0*/  LOP3.LUT R13, R6, 0x60, RZ, 0xfc, !PT ;  /* 0x00000060060d7812 */ /* 0x000fe200078efcff */
[----:B------:R-:W-:Y:S01]  /*10e0*/  IMAD R48, R33, -0xb0, R50 ;  /* 0xffffff5021307824 */ /* 0x000fe200078e0232 */
[C---:B------:R-:W-:Y:S01]  /*10f0*/  SEL R64, R0.reuse, R7, !P5 ;  /* 0x0000000700407207 */ /* 0x040fe20006800000 */
[----:B------:R-:W-:Y:S01]  /*1100*/  IMAD R50, R35, -0xb0, R52 ;  /* 0xffffff5023327824 */ /* 0x000fe200078e0234 */
[C---:B------:R-:W-:Y:S01]  /*1110*/  SEL R66, R0.reuse, R8, !P5 ;  /* 0x0000000800427207 */ /* 0x040fe20006800000 */
[----:B------:R-:W-:Y:S01]  /*1120*/  IMAD R52, R37, -0xb0, R54 ;  /* 0xffffff5025347824 */ /* 0x000fe200078e0236 */
[----:B------:R-:W-:Y:S01]  /*1130*/  SEL R68, R0, R9, !P5 ;  /* 0x0000000900447207 */ /* 0x000fe20006800000 */
[--C-:B------:R-:W-:Y:S01]  /*1140*/  IMAD R29, R20, 0xb0, R17.reuse ;  /* 0x000000b0141d7824 */ /* 0x100fe200078e0211 */
[----:B------:R-:W-:Y:S01]  /*1150*/  SEL R70, R0, R10, !P5 ;  /* 0x0000000a00467207 */ /* 0x000fe20006800000 */
[--C-:B------:R-:W-:Y:S01]  /*1160*/  IMAD R31, R22, 0xb0, R17.reuse ;  /* 0x000000b0161f7824 */ /* 0x100fe200078e0211 */
[----:B------:R-:W-:Y:S01]  /*1170*/  SEL R72, R0, R11, !P5 ;  /* 0x0000000b00487207 */ /* 0x000fe20006800000 */
[--C-:B------:R-:W-:Y:S01]  /*1180*/  IMAD R19, R68, 0xb0, R17.reuse ;  /* 0x000000b044137824 */ /* 0x100fe200078e0211 */
[----:B------:R-:W-:Y:S01]  /*1190*/  SEL R18, R0, R2, !P5 ;  /* 0x0000000200127207 */ /* 0x000fe20006800000 */
[--C-:B------:R-:W-:Y:S01]  /*11a0*/  IMAD R33, R24, 0xb0, R17.reuse ;  /* 0x000000b018217824 */ /* 0x100fe200078e0211 */
[----:B------:R-:W-:Y:S01]  /*11b0*/  LOP3.LUT R14, R6, 0x68, RZ, 0xfc, !PT ;  /* 0x00000068060e7812 */ /* 0x000fe200078efcff */
        /* <DEDUP_REMOVED lines=25> */
[-C--:B------:R-:W-:Y:S01]  /*1350*/  LEA R169, R6, R17.reuse, 0x6 ;  /* 0x0000001106a97211 */ /* 0x080fe200078e30ff */
[--C-:B------:R-:W-:Y:S01]  /*1360*/  IMAD R60, R52, 0xb0, R17.reuse ;  /* 0x000000b0343c7824 */ /* 0x100fe200078e0211 */
[-C--:B------:R-:W-:Y:S01]  /*1370*/  LEA R151, R12, R17.reuse, 0x6 ;  /* 0x000000110c977211 */ /* 0x080fe200078e30ff */
[--C-:B------:R-:W-:Y:S01]  /*1380*/  IMAD R12, R62, 0xb0, R17.reuse ;  /* 0x000000b03e0c7824 */ /* 0x100fe200078e0211 */
[-C--:B------:R-:W-:Y:S01]  /*1390*/  LEA R13, R13, R17.reuse, 0x6 ;  /* 0x000000110d0d7211 */ /* 0x080fe200078e30ff */
[--C-:B------:R-:W-:Y:S01]  /*13a0*/  IMAD R22, R72, 0xb0, R17.reuse ;  /* 0x000000b048167824 */ /* 0x100fe200078e0211 */
[----:B------:R-:W-:Y:S01]  /*13b0*/  MOV R6, 0x4 ;  /* 0x0000000400067802 */ /* 0x000fe20000000f00 */
[--C-:B------:R-:W-:Y:S01]  /*13c0*/  IMAD R24, R74, 0xb0, R17.reuse ;  /* 0x000000b04a187824 */ /* 0x100fe200078e0211 */
[-C--:B------:R-:W-:Y:S01]  /*13d0*/  LEA R149, R14, R17.reuse, 0x6 ;  /* 0x000000110e957211 */ /* 0x080fe200078e30ff */
[--C-:B------:R-:W-:Y:S01]  /*13e0*/  IMAD R14, R64, 0xb0, R17.reuse ;  /* 0x000000b0400e7824 */ /* 0x100fe200078e0211 */
[-C--:B------:R-:W-:Y:S01]  /*13f0*/  LEA R15, R15, R17.reuse, 0x6 ;  /* 0x000000110f0f7211 */ /* 0x080fe200078e30ff */
[--C-:B------:R-:W-:Y:S01]  /*1400*/  IMAD R26, R18, 0xb0, R17.reuse ;  /* 0x000000b0121a7824 */ /* 0x100fe200078e0211 */
[-C--:B------:R-:W-:Y:S01]  /*1410*/  LEA R0, R0, R17.reuse, 0x6 ;  /* 0x0000001100007211 */ /* 0x080fe200078e30ff */
[-C--:B------:R-:W-:Y:S01]  /*1420*/  IMAD.WIDE R18, R19, R6.reuse, c[0x0][0x160] ;  /* 0x0000580013127625 */ /* 0x080fe200078e0206 */
[-C--:B------:R-:W-:Y:S01]  /*1430*/  LEA R147, R16, R17.reuse, 0x6 ;  /* 0x0000001110937211 */ /* 0x080fe200078e30ff */
[----:B------:R-:W-:Y:S01]  /*1440*/  CS2R R68, SRZ ;  /* 0x0000000000447805 */ /* 0x000fe2000001ff00 */
[-C--:B------:R-:W-:Y:S01]  /*1450*/  LEA R2, R2, R17.reuse, 0x6 ;  /* 0x0000001102027211 */ /* 0x080fe200078e30ff */
[----:B------:R-:W-:Y:S01]  /*1460*/  IMAD R16, R66, 0xb0, R17 ;  /* 0x000000b042107824 */ /* 0x000fe200078e0211 */
[-C--:B------:R-:W-:Y:S01]  /*1470*/  LEA R3, R3, R17.reuse, 0x6 ;  /* 0x0000001103037211 */ /* 0x080fe200078e30ff */
[-C--:B------:R-:W-:Y:S01]  /*1480*/  IMAD.WIDE R20, R20, R6.reuse, c[0x0][0x160] ;  /* 0x0000580014147625 */ /* 0x080fe200078e0206 */
[----:B------:R-:W-:Y:S01]  /*1490*/  SHF.L.U32 R150, R13, 0x2, RZ ;  /* 0x000000020d967819 */ /* 0x000fe200000006ff */
[----:B------:R-:W-:Y:S01]  /*14a0*/  CS2R R70, SRZ ;  /* 0x0000000000467805 */ /* 0x000fe2000001ff00 */
[-C--:B------:R-:W-:Y:S01]  /*14b0*/  LEA R4, R4, R17.reuse, 0x6 ;  /* 0x0000001104047211 */ /* 0x080fe200078e30ff */
[-C--:B------:R-:W-:Y:S01]  /*14c0*/  IMAD.WIDE R12, R12, R6.reuse, c[0x0][0x160] ;  /* 0x000058000c0c7625 */ /* 0x080fe200078e0206 */
[----:B------:R-:W-:Y:S01]  /*14d0*/  SHF.L.U32 R169, R169, 0x2, RZ ;  /* 0x00000002a9a97819 */ /* 0x000fe200000006ff */
[----:B------:R-:W-:Y:S01]  /*14e0*/  CS2R R64, SRZ ;  /* 0x0000000000407805 */ /* 0x000fe2000001ff00 */
[----:B------:R-:W-:Y:S01]  /*14f0*/  SHF.L.U32 R148, R15, 0x2, RZ ;  /* 0x000000020f947819 */ /* 0x000fe200000006ff */
[-C--:B------:R-:W-:Y:S01]  /*1500*/  IMAD.WIDE R14, R14, R6.reuse, c[0x0][0x160] ;  /* 0x000058000e0e7625 */ /* 0x080fe200078e0206 */
[-C--:B------:R-:W-:Y:S01]  /*1510*/  LEA R5, R5, R17.reuse, 0x6 ;  /* 0x0000001105057211 */ /* 0x080fe200078e30ff */
[----:B------:R1:W-:Y:S01]  /*1520*/  LDGSTS.E.BYPASS.128 [R169], [R12.64] ;  /* 0x000000000ca97fae */ /* 0x0003e2000b901c48 */
[-C--:B------:R-:W-:Y:S01]  /*1530*/  LEA R7, R7, R17.reuse, 0x6 ;  /* 0x0000001107077211 */ /* 0x080fe200078e30ff */
[-C--:B------:R-:W-:Y:S01]  /*1540*/  IMAD.WIDE R22, R22, R6.reuse, c[0x0][0x160] ;  /* 0x0000580016167625 */ /* 0x080fe200078e0206 */
[-C--:B------:R-:W-:Y:S01]  /*1550*/  LEA R8, R8, R17.reuse, 0x6 ;  /* 0x0000001108087211 */ /* 0x080fe200078e30ff */
[----:B------:R-:W-:Y:S01]  /*1560*/  CS2R R66, SRZ ;  /* 0x0000000000427805 */ /* 0x000fe2000001ff00 */
[-C--:B------:R-:W-:Y:S01]  /*1570*/  LEA R9, R9, R17.reuse, 0x6 ;  /* 0x0000001109097211 */ /* 0x080fe200078e30ff */
[-C--:B------:R-:W-:Y:S01]  /*1580*/  IMAD.WIDE R24, R24, R6.reuse, c[0x0][0x160] ;  /* 0x0000580018187625 */ /* 0x080fe200078e0206 */
[-C--:B------:R-:W-:Y:S01]  /*1590*/  LEA R10, R10, R17.reuse, 0x6 ;  /* 0x000000110a0a7211 */ /* 0x080fe200078e30ff */
[----:B------:R-:W-:Y:S01]  /*15a0*/  CS2R R72, SRZ ;  /* 0x0000000000487805 */ /* 0x000fe2000001ff00 */
[----:B------:R-:W-:Y:S01]  /*15b0*/  LEA R11, R11, R17, 0x6 ;  /* 0x000000110b0b7211 */ /* 0x000fe200078e30ff */
[-C--:B------:R-:W-:Y:S01]  /*15c0*/  IMAD.WIDE R16, R16, R6.reuse, c[0x0][0x160] ;  /* 0x0000580010107625 */ /* 0x080fe200078e0206 */
[----:B------:R-:W-:Y:S01]  /*15d0*/  SHF.L.U32 R167, R0, 0x2, RZ ;  /* 0x0000000200a77819 */ /* 0x000fe200000006ff */
[----:B------:R-:W-:Y:S01]  /*15e0*/  CS2R R74, SRZ ;  /* 0x00000000004a7805 */ /* 0x000fe2000001ff00 */
[----:B------:R-:W-:Y:S01]  /*15f0*/  SHF.L.U32 R165, R2, 0x2, RZ ;  /* 0x0000000202a57819 */ /* 0x000fe200000006ff */
[-C--:B------:R-:W-:Y:S01]  /*1600*/  IMAD.WIDE R26, R26, R6.reuse, c[0x0][0x160] ;  /* 0x000058001a1a7625 */ /* 0x080fe200078e0206 */
[----:B------:R-:W-:Y:S01]  /*1610*/  SHF.L.U32 R163, R3, 0x2, RZ ;  /* 0x0000000203a37819 */ /* 0x000fe200000006ff */
[----:B------:R2:W-:Y:S01]  /*1620*/  LDGSTS.E.BYPASS.128 [R167], [R14.64] ;  /* 0x000000000ea77fae */ /* 0x0005e2000b901c48 */
        /* <DEDUP_REMOVED lines=20> */
[----:B------:R-:W-:Y:S01]  /*1770*/  IADD3 R0, P1, R12, 0x200, RZ ;  /* 0x000002000c007810 */ /* 0x000fe20007f3e0ff */
[-C--:B------:R-:W-:Y:S01]  /*1780*/  IMAD.WIDE R38, R39, R6.reuse, c[0x0][0x168] ;  /* 0x00005a0027267625 */ /* 0x080fe200078e0206 */
[----:B------:R-:W-:Y:S01]  /*1790*/  IADD3 R2, P0, R14, 0x200, RZ ;  /* 0x000002000e027810 */ /* 0x000fe20007f1e0ff */
[----:B------:R1:W-:Y:S01]  /*17a0*/  LDGSTS.E.BYPASS.128 [R155], [R26.64] ;  /* 0x000000001a9b7fae */ /* 0x0003e2000b901c48 */
[----:B------:R-:W-:Y:S01]  /*17b0*/  IADD3.X R3, RZ, R13, RZ, P1, !PT ;  /* 0x0000000dff037210 */ /* 0x000fe20000ffe4ff */
[-C--:B------:R-:W-:Y:S01]  /*17c0*/  IMAD.WIDE R42, R43, R6.reuse, c[0x0][0x168] ;  /* 0x00005a002b2a7625 */ /* 0x080fe200078e0206 */
[----:B------:R-:W-:Y:S01]  /*17d0*/  IADD3 R4, P1, R16, 0x200, RZ ;  /* 0x0000020010047810 */ /* 0x000fe20007f3e0ff */
[----:B------:R-:W0:Y:S01]  /*17e0*/  LDGDEPBAR ;  /* 0x00000000000079af */ /* 0x000e220000000000 */
[----:B------:R-:W-:Y:S01]  /*17f0*/  IADD3.X R5, RZ, R15, RZ, P0, !PT ;  /* 0x0000000fff057210 */ /* 0x000fe200007fe4ff */
[-C--:B------:R-:W-:Y:S01]  /*1800*/  IMAD.WIDE R44, R45, R6.reuse, c[0x0][0x168] ;  /* 0x00005a002d2c7625 */ /* 0x080fe200078e0206 */
[----:B------:R-:W-:Y:S01]  /*1810*/  IADD3.X R7, RZ, R17, RZ, P1, !PT ;  /* 0x00000011ff077210 */ /* 0x000fe20000ffe4ff */
[----:B------:R1:W-:Y:S01]  /*1820*/  LDGSTS.E.BYPASS.128 [R169+0x8000], [R28.64] ;  /* 0x080000001ca97fae */ /* 0x0003e2000b901c48 */
[----:B------:R-:W-:Y:S01]  /*1830*/  IADD3 R8, P1, R20, 0x200, RZ ;  /* 0x0000020014087810 */ /* 0x000fe20007f3e0ff */
[-C--:B------:R-:W-:Y:S01]  /*1840*/  IMAD.WIDE R46, R47, R6.reuse, c[0x0][0x168] ;  /* 0x00005a002f2e7625 */ /* 0x080fe200078e0206 */
[----:B------:R-:W-:Y:S01]  /*1850*/  LOP3.LUT R145, R145, 0x7c, RZ, 0xc0, !PT ;  /* 0x0000007c91917812 */ /* 0x000fe200078ec0ff */
[----:B------:R1:W-:Y:S01]  /*1860*/  LDGSTS.E.BYPASS.128 [R167+0x8000], [R30.64] ;  /* 0x080000001ea77fae */ /* 0x0003e2000b901c48 */
[----:B------:R-:W-:Y:S01]  /*1870*/  IADD3.X R11, RZ, R21, RZ, P1, !PT ;  /* 0x00000015ff0b7210 */ /* 0x000fe20000ffe4ff */
[----:B------:R-:W-:-:S02]  /*1880*/  IMAD.WIDE R48, R49, R6, c[0x0][0x168] ;  /* 0x00005a0031307625 */ /* 0x000fc400078e0206 */
[----:B------:R1:W-:Y:S02]  /*1890*/  LDGSTS.E.BYPASS.128 [R165+0x8000], [R32.64] ;  /* 0x0800000020a57fae */ /* 0x0003e4000b901c48 */
[-C--:B------:R-:W-:Y:S02]  /*18a0*/  IMAD.WIDE R50, R51, R6.reuse, c[0x0][0x168] ;  /* 0x00005a0033327625 */ /* 0x080fe400078e0206 */
[----:B------:R1:W-:Y:S02]  /*18b0*/  LDGSTS.E.BYPASS.128 [R163+0x8000], [R34.64] ;  /* 0x0800000022a37fae */ /* 0x0003e4000b901c48 */
[-C--:B------:R-:W-:Y:S02]  /*18c0*/  IMAD.WIDE R52, R53, R6.reuse, c[0x0][0x168] ;  /* 0x00005a0035347625 */ /* 0x080fe400078e0206 */
[----:B------:R1:W-:Y:S02]  /*18d0*/  LDGSTS.E.BYPASS.128 [R161+0x8000], [R36.64] ;  /* 0x0800000024a17fae */ /* 0x0003e4000b901c48 */
[----:B------:R-:W-:-:S02]  /*18e0*/  IMAD.WIDE R54, R54, R6, c[0x0][0x168] ;  /* 0x00005a0036367625 */ /* 0x000fc400078e0206 */
[----:B------:R1:W-:Y:S02]  /*18f0*/  LDGSTS.E.BYPASS.128 [R159+0x8000], [R38.64] ;  /* 0x08000000269f7fae */ /* 0x0003e4000b901c48 */
[-C--:B------:R-:W-:Y:S02]  /*1900*/  IMAD.WIDE R56, R56, R6.reuse, c[0x0][0x168] ;  /* 0x00005a0038387625 */ /* 0x080fe400078e0206 */
[----:B------:R1:W-:Y:S02]  /*1910*/  LDGSTS.E.BYPASS.128 [R157+0x8000], [R42.64] ;  /* 0x080000002a9d7fae */ /* 0x0003e4000b901c48 */
[-C--:B------:R-:W-:Y:S02]  /*1920*/  IMAD.WIDE R58, R58, R6.reuse, c[0x0][0x168] ;  /* 0x00005a003a3a7625 */ /* 0x080fe400078e0206 */
[----:B------:R1:W-:Y:S02]  /*1930*/  LDGSTS.E.BYPASS.128 [R155+0x8000], [R44.64] ;  /* 0x080000002c9b7fae */ /* 0x0003e4000b901c48 */
[----:B------:R-:W-:Y:S01]  /*1940*/  IMAD.WIDE R60, R60, R6, c[0x0][0x168] ;  /* 0x00005a003c3c7625 */ /* 0x000fe200078e0206 */
[----:B------:R-:W-:Y:S01]  /*1950*/  IADD3 R6, P0, R18, 0x200, RZ ;  /* 0x0000020012067810 */ /* 0x000fe20007f1e0ff */
[----:B------:R1:W-:Y:S03]  /*1960*/  LDGSTS.E.BYPASS.128 [R154+0x8000], [R46.64] ;  /* 0x080000002e9a7fae */ /* 0x0003e6000b901c48 */
[----:B------:R-:W-:Y:S01]  /*1970*/  IADD3.X R9, RZ, R19, RZ, P0, !PT ;  /* 0x00000013ff097210 */ /* 0x000fe200007fe4ff */
[----:B------:R1:W-:Y:S01]  /*1980*/  LDGSTS.E.BYPASS.128 [R153+0x8000], [R48.64] ;  /* 0x0800000030997fae */ /* 0x0003e2000b901c48 */
[----:B------:R-:W-:-:S03]  /*1990*/  IADD3 R10, P0, R22, 0x200, RZ ;  /* 0x00000200160a7810 */ /* 0x000fc60007f1e0ff */
[----:B------:R1:W-:Y:S04]  /*19a0*/  LDGSTS.E.BYPASS.128 [R152+0x8000], [R50.64] ;  /* 0x0800000032987fae */ /* 0x0003e8000b901c48 */
[----:B------:R1:W-:Y:S04]  /*19b0*/  LDGSTS.E.BYPASS.128 [R151+0x8000], [R52.64] ;  /* 0x0800000034977fae */ /* 0x0003e8000b901c48 */
[----:B------:R1:W-:Y:S04]  /*19c0*/  LDGSTS.E.BYPASS.128 [R150+0x8000], [R54.64] ;  /* 0x0800000036967fae */ /* 0x0003e8000b901c48 */
[----:B------:R1:W-:Y:S04]  /*19d0*/  LDGSTS.E.BYPASS.128 [R149+0x8000], [R56.64] ;  /* 0x0800000038957fae */ /* 0x0003e8000b901c48 */
[----:B------:R1:W-:Y:S04]  /*19e0*/  LDGSTS.E.BYPASS.128 [R148+0x8000], [R58.64] ;  /* 0x080000003a947fae */ /* 0x0003e8000b901c48 */
[----:B------:R1:W-:Y:S04]  /*19f0*/  LDGSTS.E.BYPASS.128 [R147+0x8000], [R60.64] ;  /* 0x080000003c937fae */ /* 0x0003e8000b901c48 */
[----:B------:R-:W0:Y:S04]  /*1a00*/  LDGDEPBAR ;  /* 0x00000000000079af */ /* 0x000e280000000000 */
[----:B------:R-:W-:Y:S06]  /*1a10*/  BAR.SYNC 0x0 ;  /* 0x0000000000007b1d */ /* 0x000fec0000000000 */
[----:B------:R-:W-:Y:S01]  /*1a20*/  @!PT LDS RZ, [RZ] ;  /* 0x00000000fffff984 */ /* 0x000fe20000000800 */
[----:B------:R-:W-:Y:S01]  /*1a30*/  @!PT LDS RZ, [RZ] ;  /* 0x00000000fffff984 */ /* 0x000fe20000000800 */
[----:B------:R-:W-:Y:S01]  /*1a40*/  @!PT LDS RZ, [RZ] ;  /* 0x00000000fffff984 */ /* 0x000fe20000000800 */
[----:B------:R1:W-:Y:S04]  /*1a50*/  LDGSTS.E.BYPASS.128 [R169+0x4000], [R12.64+0x100] ;  /* 0x040001000ca97fae */ /* 0x0003e8000b901c48 */
[----:B------:R2:W-:Y:S04]  /*1a60*/  LDGSTS.E.BYPASS.128 [R167+0x4000], [R14.64+0x100] ;  /* 0x040001000ea77fae */ /* 0x0005e8000b901c48 */
[----:B------:R3:W-:Y:S04]  /*1a70*/  LDGSTS.E.BYPASS.128 [R165+0x4000], [R16.64+0x100] ;  /* 0x0400010010a57fae */ /* 0x0007e8000b901c48 */
[----:B------:R4:W-:Y:S01]  /*1a80*/  LDGSTS.E.BYPASS.128 [R163+0x4000], [R18.64+0x100] ;  /* 0x0400010012a37fae */ /* 0x0009e2000b901c48 */
[----:B-1----:R-:W-:-:S02]  /*1a90*/  IADD3 R12, P1, R24, 0x200, RZ ;  /* 0x00000200180c7810 */ /* 0x002fc40007f3e0ff */
[----:B------:R-:W-:Y:S01]  /*1aa0*/  IADD3.X R13, RZ, R23, RZ, P0, !PT ;  /* 0x00000017ff0d7210 */ /* 0x000fe200007fe4ff */
[----:B------:R1:W-:Y:S01]  /*1ab0*/  LDGSTS.E.BYPASS.128 [R161+0x4000], [R20.64+0x100] ;  /* 0x0400010014a17fae */ /* 0x0003e2000b901c48 */
[----:B--2---:R-:W-:Y:S02]  /*1ac0*/  IADD3 R14, P0, R26, 0x200, RZ ;  /* 0x000002001a0e7810 */ /* 0x004fe40007f1e0ff */
[----:B------:R-:W-:Y:S01]  /*1ad0*/  IADD3.X R15, RZ, R25, RZ, P1, !PT ;  /* 0x00000019ff0f7210 */ /* 0x000fe20000ffe4ff */
[----:B------:R2:W-:Y:S01]  /*1ae0*/  LDGSTS.E.BYPASS.128 [R159+0x4000], [R22.64+0x100] ;  /* 0x04000100169f7fae */ /* 0x0005e2000b901c48 */
[----:B---3--:R-:W-:Y:S02]  /*1af0*/  IADD3 R16, P1, R28, 0x200, RZ ;  /* 0x000002001c107810 */ /* 0x008fe40007f3e0ff */
[----:B------:R-:W-:Y:S01]  /*1b00*/  IADD3.X R17, RZ, R27, RZ, P0, !PT ;  /* 0x0000001bff117210 */ /* 0x000fe200007fe4ff */
[----:B------:R3:W-:Y:S01]  /*1b10*/  LDGSTS.E.BYPASS.128 [R157+0x4000], [R24.64+0x100] ;  /* 0x04000100189d7fae */ /* 0x0007e2000b901c48 */
[----:B----4-:R-:W-:-:S02]  /*1b20*/  IADD3 R18, P0, R30, 0x200, RZ ;  /* 0x000002001e127810 */ /* 0x010fc40007f1e0ff */
[----:B------:R-:W-:Y:S01]  /*1b30*/  IADD3.X R19, RZ, R29, RZ, P1, !PT ;  /* 0x0000001dff137210 */ /* 0x000fe20000ffe4ff */
[----:B------:R4:W-:Y:S01]  /*1b40*/  LDGSTS.E.BYPASS.128 [R155+0x4000], [R26.64+0x100] ;  /* 0x040001001a9b7fae */ /* 0x0009e2000b901c48 */
[----:B-1----:R-:W-:Y:S02]  /*1b50*/  IADD3 R20, P1, R32, 0x200, RZ ;  /* 0x0000020020147810 */ /* 0x002fe40007f3e0ff */
[----:B------:R-:W-:Y:S01]  /*1b60*/  IADD3.X R21, RZ, R31, RZ, P0, !PT ;  /* 0x0000001fff157210 */ /* 0x000fe200007fe4ff */
[----:B------:R-:W0:Y:S01]  /*1b70*/  LDGDEPBAR ;  /* 0x00000000000079af */ /* 0x000e220000000000 */
[----:B--2---:R-:W-:Y:S02]  /*1b80*/  IADD3 R22, P0, R34, 0x200, RZ ;  /* 0x0000020022167810 */ /* 0x004fe40007f1e0ff */
[----:B------:R-:W-:Y:S01]  /*1b90*/  IADD3.X R23, RZ, R33, RZ, P1, !PT ;  /* 0x00000021ff177210 */ /* 0x000fe20000ffe4ff */
[----:B------:R1:W-:Y:S01]  /*1ba0*/  LDGSTS.E.BYPASS.128 [R169+0x10000], [R28.64+0x100] ;  /* 0x100001001ca97fae */ /* 0x0003e2000b901c48 */
[----:B---3--:R-:W-:-:S02]  /*1bb0*/  IADD3 R24, P1, R36, 0x200, RZ ;  /* 0x0000020024187810 */ /* 0x008fc40007f3e0ff */
[----:B------:R-:W-:Y:S01]  /*1bc0*/  IADD3.X R25, RZ, R35, RZ, P0, !PT ;  /* 0x00000023ff197210 */ /* 0x000fe200007fe4ff */
[----:B------:R2:W-:Y:S01]  /*1bd0*/  LDGSTS.E.BYPASS.128 [R167+0x10000], [R30.64+0x100] ;  /* 0x100001001ea77fae */ /* 0x0005e2000b901c48 */
[----:B----4-:R-:W-:Y:S02]  /*1be0*/  IADD3 R26, P0, R38, 0x200, RZ ;  /* 0x00000200261a7810 */ /* 0x010fe40007f1e0ff */
[----:B------:R-:W-:Y:S01]  /*1bf0*/  IADD3.X R27, RZ, R37, RZ, P1, !PT ;  /* 0x00000025ff1b7210 */ /* 0x000fe20000ffe4ff */
        /* <DEDUP_REMOVED lines=16> */
[----:B------:R1:W-:Y:S01]  /*1d00*/  LDGSTS.E.BYPASS.128 [R154+0x10000], [R46.64+0x100] ;  /* 0x100001002e9a7fae */ /* 0x0003e2000b901c48 */
[----:B--2---:R-:W-:Y:S02]  /*1d10*/  IADD3 R38, P0, R52, 0x200, RZ ;  /* 0x0000020034267810 */ /* 0x004fe40007f1e0ff */
[----:B------:R-:W-:Y:S01]  /*1d20*/  IADD3.X R39, RZ, R51, RZ, P1, !PT ;  /* 0x00000033ff277210 */ /* 0x000fe20000ffe4ff */
[----:B------:R2:W-:Y:S01]  /*1d30*/  LDGSTS.E.BYPASS.128 [R153+0x10000], [R48.64+0x100] ;  /* 0x1000010030997fae */ /* 0x0005e2000b901c48 */
[----:B------:R-:W-:-:S02]  /*1d40*/  IADD3 R132, P1, R54, 0x200, RZ ;  /* 0x0000020036847810 */ /* 0x000fc40007f3e0ff */
[----:B------:R-:W-:Y:S01]  /*1d50*/  IADD3.X R133, RZ, R53, RZ, P0, !PT ;  /* 0x00000035ff857210 */ /* 0x000fe200007fe4ff */
[----:B------:R3:W-:Y:S01]  /*1d60*/  LDGSTS.E.BYPASS.128 [R152+0x10000], [R50.64+0x100] ;  /* 0x1000010032987fae */ /* 0x0007e2000b901c48 */
[----:B------:R-:W-:Y:S01]  /*1d70*/  IADD3 R136, P0, R56, 0x200, RZ ;  /* 0x0000020038887810 */ /* 0x000fe20007f1e0ff */
[----:B----4-:R-:W-:Y:S01]  /*1d80*/  CS2R R44, SRZ ;  /* 0x00000000002c7805 */ /* 0x010fe2000001ff00 */
[----:B------:R-:W-:Y:S01]  /*1d90*/  IADD3.X R134, RZ, R55, RZ, P1, !PT ;  /* 0x00000037ff867210 */ /* 0x000fe20000ffe4ff */
[----:B------:R4:W-:Y:S01]  /*1da0*/  LDGSTS.E.BYPASS.128 [R151+0x10000], [R52.64+0x100] ;  /* 0x1000010034977fae */ /* 0x0009e2000b901c48 */
[----:B------:R-:W-:Y:S01]  /*1db0*/  IADD3 R138, P1, R58, 0x200, RZ ;  /* 0x000002003a8a7810 */ /* 0x000fe20007f3e0ff */
[----:B-1----:R-:W-:Y:S01]  /*1dc0*/  CS2R R46, SRZ ;  /* 0x00000000002e7805 */ /* 0x002fe2000001ff00 */
[----:B------:R-:W-:Y:S01]  /*1dd0*/  IADD3.X R135, RZ, R57, RZ, P0, !PT ;  /* 0x00000039ff877210 */ /* 0x000fe200007fe4ff */
[----:B------:R4:W-:Y:S01]  /*1de0*/  LDGSTS.E.BYPASS.128 [R150+0x10000], [R54.64+0x100] ;  /* 0x1000010036967fae */ /* 0x0009e2000b901c48 */
[----:B------:R-:W-:Y:S01]  /*1df0*/  IADD3 R140, P0, R60, 0x200, RZ ;  /* 0x000002003c8c7810 */ /* 0x000fe20007f1e0ff */
[----:B--2---:R-:W-:Y:S01]  /*1e00*/  CS2R R48, SRZ ;  /* 0x0000000000307805 */ /* 0x004fe2000001ff00 */
[----:B------:R-:W-:Y:S01]  /*1e10*/  IADD3.X R137, RZ, R59, RZ, P1, !PT ;  /* 0x0000003bff897210 */ /* 0x000fe20000ffe4ff */
[----:B------:R1:W-:Y:S01]  /*1e20*/  LDGSTS.E.BYPASS.128 [R149+0x10000], [R56.64+0x100] ;  /* 0x1000010038957fae */ /* 0x0003e2000b901c48 */
[----:B------:R-:W-:Y:S01]  /*1e30*/  IADD3.X R139, RZ, R61, RZ, P0, !PT ;  /* 0x0000003dff8b7210 */ /* 0x000fe200007fe4ff */
[----:B---3--:R-:W-:-:S02]  /*1e40*/  CS2R R50, SRZ ;  /* 0x0000000000327805 */ /* 0x008fc4000001ff00 */
[----:B------:R2:W-:Y:S04]  /*1e50*/  LDGSTS.E.BYPASS.128 [R148+0x10000], [R58.64+0x100] ;  /* 0x100001003a947fae */ /* 0x0005e8000b901c48 */
[----:B------:R4:W-:Y:S01]  /*1e60*/  LDGSTS.E.BYPASS.128 [R147+0x10000], [R60.64+0x100] ;  /* 0x100001003c937fae */ /* 0x0009e2000b901c48 */
[----:B------:R-:W-:-:S03]  /*1e70*/  UMOV UR8, 0x8000 ;  /* 0x0000800000087882 */ /* 0x000fc60000000000 */
[----:B------:R-:W0:Y:S01]  /*1e80*/  LDGDEPBAR ;  /* 0x00000000000079af */ /* 0x000e220000000000 */
[----:B-1----:R-:W-:Y:S01]  /*1e90*/  CS2R R56, SRZ ;  /* 0x0000000000387805 */ /* 0x002fe2000001ff00 */
[----:B--2---:R-:W-:Y:S01]  /*1ea0*/  CS2R R58, SRZ ;  /* 0x00000000003a7805 */ /* 0x004fe2000001ff00 */
[----:B------:R-:W-:-:S04]  /*1eb0*/  DEPBAR.LE SB0, 0x2 ;  /* 0x000080800000791a */ /* 0x000fc80000000000 */
[----:B----4-:R-:W-:Y:S06]  /*1ec0*/  BAR.SYNC 0x0 ;  /* 0x0000000000007b1d */ /* 0x010fec0000000000 */
.L_x_1:
[----:B------:R-:W-:Y:S01]  /*1ed0*/  LEA R156, R145, UR8, 0x8 ;  /* 0x00000008919c7c11 */ /* 0x000fe2000f8e40ff */
[----:B------:R-:W1:Y:S01]  /*1ee0*/  S2R R80, SR_TID.X ;  /* 0x0000000000507919 */ /* 0x000e620000002100 */
[----:B------:R-:W-:Y:S01]  /*1ef0*/  ISETP.NE.AND P1, PT, RZ, UR6, PT ;  /* 0x00000006ff007c0c */ /* 0x000fe2000bf25270 */
[----:B------:R-:W-:Y:S01]  /*1f00*/  ULDC.64 UR10, c[0x0][0x118] ;  /* 0x00004600000a7ab9 */ /* 0x000fe20000000a00 */
[----:B------:R-:W-:Y:S01]  /*1f10*/  IADD3 R144, R144, 0x1, RZ ;  /* 0x0000000190907810 */ /* 0x000fe20007ffe0ff */
[----:B------:R-:W-:Y:S04]  /*1f20*/  LDS.128 R40, [R146.X4+UR5] ;  /* 0x0000000592287984 */ /* 0x000fe80008004c00 */
[----:B------:R-:W2:Y:S04]  /*1f30*/  LDS.128 R60, [R156] ;  /* 0x000000009c3c7984 */ /* 0x000ea80000000c00 */
[----:B------:R-:W3:Y:S04]  /*1f40*/  LDS.128 R52, [R156+0x100] ;  /* 0x000100009c347984 */ /* 0x000ee80000000c00 */
[----:B------:R-:W4:Y:S04]  /*1f50*/  LDS.128 R116, [R156+0x300] ;  /* 0x000300009c747984 */ /* 0x000f280000000c00 */
[----:B------:R-:W4:Y:S04]  /*1f60*/  LDS.128 R100, [R156+0x200] ;  /* 0x000200009c647984 */ /* 0x000f280000000c00 */
[----:B------:R-:W4:Y:S01]  /*1f70*/  LDS.128 R124, [R146.X4+UR5+0x100] ;  /* 0x00010005927c7984 */ /* 0x000f220008004c00 */
[----:B-1----:R-:W-:-:S04]  /*1f80*/  SHF.L.U32 R80, R80, 0x2, RZ ;  /* 0x0000000250507819 */ /* 0x002fc800000006ff */
[----:B------:R-:W-:-:S04]  /*1f90*/  LOP3.LUT R80, R80, 0x3c, RZ, 0xc0, !PT ;  /* 0x0000003c50507812 */ /* 0x000fc800078ec0ff */
[----:B------:R-:W-:Y:S02]  /*1fa0*/  ISETP.GE.U32.AND P0, PT, R80, 0x30, PT ;  /* 0x000000305000780c */ /* 0x000fe40003f06070 */
[----:B------:R-:W1:Y:S02]  /*1fb0*/  LDS.128 R80, [R146.X4+UR5+0x200] ;  /* 0x0002000592507984 */ /* 0x000e640008004c00 */
[----:B------:R-:W-:-:S04]  /*1fc0*/  SEL R158, RZ, 0x10, P0 ;  /* 0x00000010ff9e7807 */ /* 0x000fc80000000000 */
[----:B------:R-:W-:Y:S02]  /*1fd0*/  SEL R158, R158, RZ, !P1 ;  /* 0x000000ff9e9e7207 */ /* 0x000fe40004800000 */
[----:B------:R-:W-:Y:S02]  /*1fe0*/  ISETP.GE.AND P1, PT, R144, 0x2, PT ;  /* 0x000000029000780c */ /* 0x000fe40003f26270 */
[----:B------:R-:W-:Y:S01]  /*1ff0*/  ISETP.NE.U32.AND P0, PT, R158, RZ, PT ;  /* 0x000000ff9e00720c */ /* 0x000fe20003f05070 */
[C---:B--2---:R-:W-:Y:S01]  /*2000*/  FFMA R158, R40.reuse, R60, R128 ;  /* 0x0000003c289e7223 */ /* 0x044fe20000000080 */
[----:B---3--:R-:W-:-:S03]  /*2010*/  FFMA R128, R40, R52, R129 ;  /* 0x0000003428807223 */ /* 0x008fc60000000081 */
[C---:B------:R-:W-:Y:S01]  /*2020*/  FFMA R173, R41.reuse, R61, R158 ;  /* 0x0000003d29ad7223 */ /* 0x040fe2000000009e */
[C---:B----4-:R-:W-:Y:S01]  /*2030*/  FFMA R160, R40.reuse, R116, R131 ;  /* 0x0000007428a07223 */ /* 0x050fe20000000083 */
[C---:B------:R-:W-:Y:S01]  /*2040*/  FFMA R175, R41.reuse, R53, R128 ;  /* 0x0000003529af7223 */ /* 0x040fe20000000080 */
[----:B------:R-:W-:Y:S02]  /*2050*/  FFMA R40, R40, R100, R130 ;  /* 0x0000006428287223 */ /* 0x000fe40000000082 */
[C---:B------:R-:W-:Y:S01]  /*2060*/  FFMA R171, R41.reuse, R117, R160 ;  /* 0x0000007529ab7223 */ /* 0x040fe200000000a0 */
[----:B------:R-:W2:Y:S01]  /*2070*/  LDS.128 R128, [R146.X4+UR5+0x300] ;  /* 0x0003000592807984 */ /* 0x000ea20008004c00 */
[C---:B------:R-:W-:Y:S01]  /*2080*/  FFMA R158, R42.reuse, R54, R175 ;  /* 0x000000362a9e7223 */ /* 0x040fe200000000af */
[----:B------:R-:W-:Y:S01]  /*2090*/  FFMA R41, R41, R101, R40 ;  /* 0x0000006529297223 */ /* 0x000fe20000000028 */
[C---:B------:R-:W-:Y:S01]  /*20a0*/  FFMA R40, R42.reuse, R62, R173 ;  /* 0x0000003e2a287223 */ /* 0x040fe200000000ad */
[----:B------:R-:W-:Y:S01]  /*20b0*/  FFMA R160, R42, R118, R171 ;  /* 0x000000762aa07223 */ /* 0x000fe200000000ab */
[----:B------:R-:W-:Y:S01]  /*20c0*/  FFMA R110, R124, R100, R110 ;  /* 0x000000647c6e7223 */ /* 0x000fe2000000006e */
[----:B------:R-:W-:Y:S01]  /*20d0*/  FFMA R42, R42, R102, R41 ;  /* 0x000000662a2a7223 */ /* 0x000fe20000000029 */
[C---:B------:R-:W-:Y:S01]  /*20e0*/  FFMA R173, R43.reuse, R63, R40 ;  /* 0x0000003f2bad7223 */ /* 0x040fe20000000028 */
[C---:B------:R-:W-:Y:S01]  /*20f0*/  FFMA R40, R124.reuse, R116, R111 ;  /* 0x000000747c287223 */ /* 0x040fe2000000006f */
[C---:B------:R-:W-:Y:S01]  /*2100*/  FFMA R108, R124.reuse, R60, R108 ;  /* 0x0000003c7c6c7223 */ /* 0x040fe2000000006c */
[----:B------:R-:W-:Y:S01]  /*2110*/  FFMA R124, R124, R52, R109 ;  /* 0x000000347c7c7223 */ /* 0x000fe2000000006d */
[C---:B------:R-:W-:Y:S01]  /*2120*/  FFMA R175, R43.reuse, R119, R160 ;  /* 0x000000772baf7223 */ /* 0x040fe200000000a0 */
[C---:B------:R-:W-:Y:S01]  /*2130*/  FFMA R171, R43.reuse, R55, R158 ;  /* 0x000000372bab7223 */ /* 0x040fe2000000009e */
[----:B------:R-:W-:Y:S01]  /*2140*/  FFMA R177, R43, R103, R42 ;  /* 0x000000672bb17223 */ /* 0x000fe2000000002a */
[C---:B------:R-:W-:Y:S01]  /*2150*/  FFMA R109, R125.reuse, R117, R40 ;  /* 0x000000757d6d7223 */ /* 0x040fe20000000028 */
[C---:B------:R-:W-:Y:S01]  /*2160*/  FFMA R111, R125.reuse, R101, R110 ;  /* 0x000000657d6f7223 */ /* 0x040fe2000000006e */
[----:B------:R-:W3:Y:S01]  /*2170*/  LDS.128 R40, [R146.X4+UR5+0x1000] ;  /* 0x0010000592287984 */ /* 0x000ee20008004c00 */
[C---:B------:R-:W-:Y:S01]  /*2180*/  FFMA R179, R125.reuse, R61, R108 ;  /* 0x0000003d7db37223 */ /* 0x040fe2000000006c */
[----:B------:R-:W-:Y:S01]  /*2190*/  FFMA R125, R125, R53, R124 ;  /* 0x000000357d7d7223 */ /* 0x000fe2000000007c */
[----:B------:R-:W-:Y:S01]  /*21a0*/  FFMA R124, R126, R118, R109 ;  /* 0x000000767e7c7223 */ /* 0x000fe2000000006d */
[C---:B-1----:R-:W-:Y:S01]  /*21b0*/  FFMA R98, R80.reuse, R100, R98 ;  /* 0x0000006450627223 */ /* 0x042fe20000000062 */
[----:B------:R-:W-:Y:S01]  /*21c0*/  FFMA R96, R80, R60, R96 ;  /* 0x0000003c50607223 */ /* 0x000fe20000000060 */
[C---:B------:R-:W-:Y:S01]  /*21d0*/  FFMA R108, R126.reuse, R54, R125 ;  /* 0x000000367e6c7223 */ /* 0x040fe2000000007d */
[C---:B------:R-:W-:Y:S01]  /*21e0*/  FFMA R110, R126.reuse, R102, R111 ;  /* 0x000000667e6e7223 */ /* 0x040fe2000000006f */
[----:B------:R-:W-:Y:S01]  /*21f0*/  FFMA R126, R126, R62, R179 ;  /* 0x0000003e7e7e7223 */ /* 0x000fe200000000b3 */
[----:B------:R-:W-:Y:S01]  /*2200*/  FFMA R181, R81, R101, R98 ;  /* 0x0000006551b57223 */ /* 0x000fe20000000062 */
[----:B------:R-:W-:Y:S01]  /*2210*/  FFMA R109, R127, R55, R108 ;  /* 0x000000377f6d7223 */ /* 0x000fe2000000006c */
[C---:B------:R-:W-:Y:S01]  /*2220*/  FFMA R108, R80.reuse, R116, R99 ;  /* 0x00000074506c7223 */ /* 0x040fe20000000063 */
[----:B------:R-:W-:Y:S01]  /*2230*/  FFMA R80, R80, R52, R97 ;  /* 0x0000003450507223 */ /* 0x000fe20000000061 */
[----:B------:R-:W-:Y:S01]  /*2240*/  FFMA R183, R81, R61, R96 ;  /* 0x0000003d51b77223 */ /* 0x000fe20000000060 */
[----:B------:R-:W-:Y:S01]  /*2250*/  FFMA R111, R127, R103, R110 ;  /* 0x000000677f6f7223 */ /* 0x000fe2000000006e */
[C---:B------:R-:W-:Y:S01]  /*2260*/  FFMA R179, R81.reuse, R117, R108 ;  /* 0x0000007551b37223 */ /* 0x040fe2000000006c */
[----:B------:R-:W1:Y:S01]  /*2270*/  LDS.128 R96, [R146.X4+UR5+0x1100] ;  /* 0x0011000592607984 */ /* 0x000e620008004c00 */
[----:B------:R-:W-:Y:S01]  /*2280*/  FFMA R81, R81, R53, R80 ;  /* 0x0000003551517223 */ /* 0x000fe20000000050 */
[C---:B------:R-:W-:Y:S01]  /*2290*/  FFMA R108, R82.reuse, R102, R181 ;  /* 0x00000066526c7223 */ /* 0x040fe200000000b5 */
[C---:B------:R-:W-:Y:S01]  /*22a0*/  FFMA R110, R82.reuse, R118, R179 ;  /* 0x00000076526e7223 */ /* 0x040fe200000000b3 */
[----:B------:R-:W-:Y:S01]  /*22b0*/  FFMA R125, R127, R119, R124 ;  /* 0x000000777f7d7223 */ /* 0x000fe2000000007c */
[C---:B------:R-:W-:Y:S01]  /*22c0*/  FFMA R80, R82.reuse, R54, R81 ;  /* 0x0000003652507223 */ /* 0x040fe20000000051 */
[----:B------:R-:W-:Y:S01]  /*22d0*/  FFMA R82, R82, R62, R183 ;  /* 0x0000003e52527223 */ /* 0x000fe200000000b7 */
[C---:B------:R-:W-:Y:S01]  /*22e0*/  FFMA R181, R83.reuse, R103, R108 ;  /* 0x0000006753b57223 */ /* 0x040fe2000000006c */
[C---:B--2---:R-:W-:Y:S01]  /*22f0*/  FFMA R58, R128.reuse, R100, R58 ;  /* 0x00000064803a7223 */ /* 0x044fe2000000003a */
[C---:B------:R-:W-:Y:S01]  /*2300*/  FFMA R183, R83.reuse, R55, R80 ;  /* 0x0000003753b77223 */ /* 0x040fe20000000050 */
[C---:B------:R-:W-:Y:S01]  /*2310*/  FFMA R80, R128.reuse, R116, R59 ;  /* 0x0000007480507223 */ /* 0x040fe2000000003b */
[C---:B------:R-:W-:Y:S01]  /*2320*/  FFMA R56, R128.reuse, R60, R56 ;  /* 0x0000003c80387223 */ /* 0x040fe20000000038 */
[----:B------:R-:W-:Y:S01]  /*2330*/  FFMA R128, R128, R52, R57 ;  /* 0x0000003480807223 */ /* 0x000fe20000000039 */
[C---:B------:R-:W-:Y:S01]  /*2340*/  FFMA R179, R83.reuse, R119, R110 ;  /* 0x0000007753b37223 */ /* 0x040fe2000000006e */
[----:B------:R-:W-:Y:S01]  /*2350*/  FFMA R185, R83, R63, R82 ;  /* 0x0000003f53b97223 */ /* 0x000fe20000000052 */
[C---:B------:R-:W-:Y:S01]  /*2360*/  FFMA R81, R129.reuse, R117, R80 ;  /* 0x0000007581517223 */ /* 0x040fe20000000050 */
[C---:B------:R-:W-:Y:S01]  /*2370*/  FFMA R83, R129.reuse, R101, R58 ;  /* 0x0000006581537223 */ /* 0x040fe2000000003a */
[C---:B------:R-:W-:Y:S01]  /*2380*/  FFMA R187, R129.reuse, R61, R56 ;  /* 0x0000003d81bb7223 */ /* 0x040fe20000000038 */
[----:B------:R-:W-:Y:S01]  /*2390*/  FFMA R129, R129, R53, R128 ;  /* 0x0000003581817223 */ /* 0x000fe20000000080 */
[----:B------:R-:W2:Y:S01]  /*23a0*/  LDS.128 R56, [R146.X4+UR5+0x1200] ;  /* 0x0012000592387984 */ /* 0x000ea20008004c00 */
[C---:B------:R-:W-:Y:S01]  /*23b0*/  FFMA R82, R130.reuse, R102, R83 ;  /* 0x0000006682527223 */ /* 0x040fe20000000053 */
[C---:B------:R-:W-:Y:S01]  /*23c0*/  FFMA R108, R130.reuse, R118, R81 ;  /* 0x00000076826c7223 */ /* 0x040fe20000000051 */
[C---:B------:R-:W-:Y:S01]  /*23d0*/  FFMA R80, R130.reuse, R54, R129 ;  /* 0x0000003682507223 */ /* 0x040fe20000000081 */
[----:B------:R-:W-:Y:S01]  /*23e0*/  FFMA R130, R130, R62, R187 ;  /* 0x0000003e82827223 */ /* 0x000fe200000000bb */
[C---:B---3--:R-:W-:Y:S01]  /*23f0*/  FFMA R94, R40.reuse, R100, R94 ;  /* 0x00000064285e7223 */ /* 0x048fe2000000005e */
[C---:B------:R-:W-:Y:S01]  /*2400*/  FFMA R92, R40.reuse, R60, R92 ;  /* 0x0000003c285c7223 */ /* 0x040fe2000000005c */
[C---:B------:R-:W-:Y:S01]  /*2410*/  FFMA R129, R131.reuse, R55, R80 ;  /* 0x0000003783817223 */ /* 0x040fe20000000050 */
[C---:B------:R-:W-:Y:S01]  /*2420*/  FFMA R80, R40.reuse, R116, R95 ;  /* 0x0000007428507223 */ /* 0x040fe2000000005f */
[----:B------:R-:W-:Y:S01]  /*2430*/  FFMA R40, R40, R52, R93 ;  /* 0x0000003428287223 */ /* 0x000fe2000000005d */
[----:B------:R-:W-:Y:S01]  /*2440*/  FFMA R189, R131, R103, R82 ;  /* 0x0000006783bd7223 */ /* 0x000fe20000000052 */
[C---:B------:R-:W-:Y:S01]  /*2450*/  FFMA R95, R41.reuse, R101, R94 ;  /* 0x00000065295f7223 */ /* 0x040fe2000000005e */
[C---:B------:R-:W-:Y:S01]  /*2460*/  FFMA R93, R41.reuse, R117, R80 ;  /* 0x00000075295d7223 */ /* 0x040fe20000000050 */
[C---:B------:R-:W-:Y:S01]  /*2470*/  FFMA R191, R41.reuse, R61, R92 ;  /* 0x0000003d29bf7223 */ /* 0x040fe2000000005c */
[----:B------:R-:W3:Y:S01]  /*2480*/  LDS.128 R80, [R146.X4+UR5+0x1300] ;  /* 0x0013000592507984 */ /* 0x000ee20008004c00 */
[----:B------:R-:W-:Y:S01]  /*2490*/  FFMA R41, R41, R53, R40 ;  /* 0x0000003529297223 */ /* 0x000fe20000000028 */
[C---:B------:R-:W-:Y:S01]  /*24a0*/  FFMA R92, R42.reuse, R102, R95 ;  /* 0x000000662a5c7223 */ /* 0x040fe2000000005f */
[C---:B------:R-:W-:Y:S01]  /*24b0*/  FFMA R94, R42.reuse, R118, R93 ;  /* 0x000000762a5e7223 */ /* 0x040fe2000000005d */
[----:B------:R-:W-:Y:S01]  /*24c0*/  FFMA R187, R131, R119, R108 ;  /* 0x0000007783bb7223 */ /* 0x000fe2000000006c */
[C---:B------:R-:W-:Y:S01]  /*24d0*/  FFMA R40, R42.reuse, R54, R41 ;  /* 0x000000362a287223 */ /* 0x040fe20000000029 */
[----:B------:R-:W-:Y:S01]  /*24e0*/  FFMA R42, R42, R62, R191 ;  /* 0x0000003e2a2a7223 */ /* 0x000fe200000000bf */
[C---:B-1----:R-:W-:Y:S01]  /*24f0*/  FFMA R106, R96.reuse, R100, R106 ;  /* 0x00000064606a7223 */ /* 0x042fe2000000006a */
        /* <DEDUP_REMOVED lines=9> */
[C---:B------:R-:W-:Y:S01]  /*2590*/  FFMA R105, R97.reuse, R61, R104 ;  /* 0x0000003d61697223 */ /* 0x040fe20000000068 */
[----:B------:R-:W1:Y:S01]  /*25a0*/  LDS.128 R40, [R146.X4+UR5+0x2000] ;  /* 0x0020000592287984 */ /* 0x000e620008004c00 */
[----:B------:R-:W-:Y:S01]  /*25b0*/  FFMA R97, R97, R53, R96 ;  /* 0x0000003561617223 */ /* 0x000fe20000000060 */
[C---:B------:R-:W-:Y:S01]  /*25c0*/  FFMA R94, R98.reuse, R102, R95 ;  /* 0x00000066625e7223 */ /* 0x040fe2000000005f */
[C---:B------:R-:W-:Y:S01]  /*25d0*/  FFMA R96, R98.reuse, R118, R93 ;  /* 0x0000007662607223 */ /* 0x040fe2000000005d */
[----:B------:R-:W-:Y:S01]  /*25e0*/  FFMA R127, R127, R63, R126 ;  /* 0x0000003f7f7f7223 */ /* 0x000fe2000000007e */
[C---:B------:R-:W-:Y:S01]  /*25f0*/  FFMA R92, R98.reuse, R54, R97 ;  /* 0x00000036625c7223 */ /* 0x040fe20000000061 */
[C---:B------:R-:W-:Y:S01]  /*2600*/  FFMA R97, R99.reuse, R103, R94 ;  /* 0x0000006763617223 */ /* 0x040fe2000000005e */
[----:B------:R-:W-:Y:S01]  /*2610*/  FFMA R98, R98, R62, R105 ;  /* 0x0000003e62627223 */ /* 0x000fe20000000069 */
[C---:B--2---:R-:W-:Y:S01]  /*2620*/  FFMA R114, R56.reuse, R100, R114 ;  /* 0x0000006438727223 */ /* 0x044fe20000000072 */
[----:B------:R-:W-:Y:S01]  /*2630*/  FFMA R107, R99, R55, R92 ;  /* 0x00000037636b7223 */ /* 0x000fe2000000005c */
[C---:B------:R-:W-:Y:S01]  /*2640*/  FFMA R92, R56.reuse, R116, R115 ;  /* 0x00000074385c7223 */ /* 0x040fe20000000073 */
        /* <DEDUP_REMOVED lines=8> */
[----:B------:R-:W-:Y:S01]  /*26d0*/  FFMA R99, R99, R63, R98 ;  /* 0x0000003f63637223 */ /* 0x000fe20000000062 */
[C---:B------:R-:W-:Y:S01]  /*26e0*/  FFMA R56, R58.reuse, R54, R57 ;  /* 0x000000363a387223 */ /* 0x040fe20000000039 */
[C---:B------:R-:W-:Y:S01]  /*26f0*/  FFMA R96, R58.reuse, R102, R115 ;  /* 0x000000663a607223 */ /* 0x040fe20000000073 */
[C---:B------:R-:W-:Y:S01]  /*2700*/  FFMA R98, R58.reuse, R118, R113 ;  /* 0x000000763a627223 */ /* 0x040fe20000000071 */
[----:B------:R-:W-:Y:S01]  /*2710*/  FFMA R58, R58, R62, R199 ;  /* 0x0000003e3a3a7223 */ /* 0x000fe200000000c7 */
[C---:B------:R-:W-:Y:S01]  /*2720*/  FFMA R115, R59.reuse, R55, R56 ;  /* 0x000000373b737223 */ /* 0x040fe20000000038 */
[C---:B---3--:R-:W-:Y:S01]  /*2730*/  FFMA R56, R80.reuse, R116, R87 ;  /* 0x0000007450387223 */ /* 0x048fe20000000057 */
        /* <DEDUP_REMOVED lines=30> */
[----:B------:R-:W-:Y:S01]  /*2920*/  FFMA R82, R42, R118, R81 ;  /* 0x000000762a527223 */ /* 0x000fe20000000051 */
[----:B--2---:R-:W-:Y:S01]  /*2930*/  FFMA R66, R92, R100, R66 ;  /* 0x000000645c427223 */ /* 0x004fe20000000042 */
[C---:B------:R-:W-:Y:S01]  /*2940*/  FFMA R40, R42.reuse, R54, R41 ;  /* 0x000000362a287223 */ /* 0x040fe20000000029 */
[----:B------:R-:W-:Y:S01]  /*2950*/  FFMA R42, R42, R62, R85 ;  /* 0x0000003e2a2a7223 */ /* 0x000fe20000000055 */
[C---:B------:R-:W-:Y:S01]  /*2960*/  FFMA R64, R92.reuse, R60, R64 ;  /* 0x0000003c5c407223 */ /* 0x040fe20000000040 */
[C---:B------:R-:W-:Y:S01]  /*2970*/  FFMA R215, R43.reuse, R103, R80 ;  /* 0x000000672bd77223 */ /* 0x040fe20000000050 */
[----:B------:R-:W-:Y:S01]  /*2980*/  FFMA R211, R43, R55, R40 ;  /* 0x000000372bd37223 */ /* 0x000fe20000000028 */
[C---:B------:R-:W-:Y:S01]  /*2990*/  FFMA R40, R92.reuse, R116, R67 ;  /* 0x000000745c287223 */ /* 0x040fe20000000043 */
[----:B------:R-:W-:Y:S01]  /*29a0*/  FFMA R92, R92, R52, R65 ;  /* 0x000000345c5c7223 */ /* 0x000fe20000000041 */
[C---:B------:R-:W-:Y:S01]  /*29b0*/  FFMA R67, R93.reuse, R101, R66 ;  /* 0x000000655d437223 */ /* 0x040fe20000000042 */
[C---:B------:R-:W-:Y:S01]  /*29c0*/  FFMA R81, R93.reuse, R61, R64 ;  /* 0x0000003d5d517223 */ /* 0x040fe20000000040 */
[----:B------:R-:W-:Y:S01]  /*29d0*/  FFMA R65, R93, R117, R40 ;  /* 0x000000755d417223 */ /* 0x000fe20000000028 */
[C---:B------:R-:W-:Y:S01]  /*29e0*/  FFMA R213, R43.reuse, R119, R82 ;  /* 0x000000772bd57223 */ /* 0x040fe20000000052 */
[----:B------:R-:W-:Y:S01]  /*29f0*/  FFMA R217, R43, R63, R42 ;  /* 0x0000003f2bd97223 */ /* 0x000fe2000000002a */
[----:B------:R-:W-:Y:S01]  /*2a00*/  FFMA R93, R93, R53, R92 ;  /* 0x000000355d5d7223 */ /* 0x000fe2000000005c */
[----:B------:R-:W2:Y:S01]  /*2a10*/  LDS.128 R40, [R146.X4+UR5+0x3000] ;  /* 0x0030000592287984 */ /* 0x000ea20008004c00 */
[C---:B------:R-:W-:Y:S01]  /*2a20*/  FFMA R66, R94.reuse, R102, R67 ;  /* 0x000000665e427223 */ /* 0x040fe20000000043 */
[C---:B------:R-:W-:Y:S01]  /*2a30*/  FFMA R80, R94.reuse, R118, R65 ;  /* 0x000000765e507223 */ /* 0x040fe20000000041 */
[----:B------:R-:W-:Y:S01]  /*2a40*/  FFMA R64, R94, R54, R93 ;  /* 0x000000365e407223 */ /* 0x000fe2000000005d */
[C---:B---3--:R-:W-:Y:S01]  /*2a50*/  FFMA R90, R56.reuse, R100, R90 ;  /* 0x00000064385a7223 */ /* 0x048fe2000000005a */
[----:B------:R-:W-:Y:S01]  /*2a60*/  FFMA R88, R56, R60, R88 ;  /* 0x0000003c38587223 */ /* 0x000fe20000000058 */
[----:B------:R-:W-:Y:S01]  /*2a70*/  FFMA R94, R94, R62, R81 ;  /* 0x0000003e5e5e7223 */ /* 0x000fe20000000051 */
[C---:B------:R-:W-:Y:S01]  /*2a80*/  FFMA R93, R95.reuse, R55, R64 ;  /* 0x000000375f5d7223 */ /* 0x040fe20000000040 */
[C---:B------:R-:W-:Y:S01]  /*2a90*/  FFMA R64, R56.reuse, R116, R91 ;  /* 0x0000007438407223 */ /* 0x040fe2000000005b */
[----:B------:R-:W-:Y:S01]  /*2aa0*/  FFMA R56, R56, R52, R89 ;  /* 0x0000003438387223 */ /* 0x000fe20000000059 */
[----:B------:R-:W-:Y:S01]  /*2ab0*/  FFMA R219, R95, R103, R66 ;  /* 0x000000675fdb7223 */ /* 0x000fe20000000042 */
[C---:B------:R-:W-:Y:S01]  /*2ac0*/  FFMA R83, R57.reuse, R101, R90 ;  /* 0x0000006539537223 */ /* 0x040fe2000000005a */
[C---:B------:R-:W-:Y:S01]  /*2ad0*/  FFMA R81, R57.reuse, R117, R64 ;  /* 0x0000007539517223 */ /* 0x040fe20000000040 */
[C---:B------:R-:W-:Y:S01]  /*2ae0*/  FFMA R85, R57.reuse, R61, R88 ;  /* 0x0000003d39557223 */ /* 0x040fe20000000058 */
[----:B------:R-:W-:Y:S01]  /*2af0*/  FFMA R57, R57, R53, R56 ;  /* 0x0000003539397223 */ /* 0x000fe20000000038 */
[----:B------:R-:W3:Y:S01]  /*2b00*/  LDS.128 R64, [R146.X4+UR5+0x3100] ;  /* 0x0031000592407984 */ /* 0x000ee20008004c00 */
[----:B------:R-:W-:Y:S01]  /*2b10*/  FFMA R221, R95, R119, R80 ;  /* 0x000000775fdd7223 */ /* 0x000fe20000000050 */
[C---:B------:R-:W-:Y:S01]  /*2b20*/  FFMA R80, R58.reuse, R102, R83 ;  /* 0x000000663a507223 */ /* 0x040fe20000000053 */
[C---:B------:R-:W-:Y:S01]  /*2b30*/  FFMA R82, R58.reuse, R118, R81 ;  /* 0x000000763a527223 */ /* 0x040fe20000000051 */
[C---:B------:R-:W-:Y:S01]  /*2b40*/  FFMA R56, R58.reuse, R54, R57 ;  /* 0x000000363a387223 */ /* 0x040fe20000000039 */
[----:B------:R-:W-:Y:S01]  /*2b50*/  FFMA R58, R58, R62, R85 ;  /* 0x0000003e3a3a7223 */ /* 0x000fe20000000055 */
[C---:B------:R-:W-:Y:S01]  /*2b60*/  FFMA R223, R59.reuse, R103, R80 ;  /* 0x000000673bdf7223 */ /* 0x040fe20000000050 */
[C---:B-1----:R-:W-:Y:S01]  /*2b70*/  FFMA R122, R72.reuse, R100, R122 ;  /* 0x00000064487a7223 */ /* 0x042fe2000000007a */
[C---:B------:R-:W-:Y:S01]  /*2b80*/  FFMA R89, R59.reuse, R55, R56 ;  /* 0x000000373b597223 */ /* 0x040fe20000000038 */
        /* <DEDUP_REMOVED lines=31> */
[C---:B---3--:R-:W-:Y:S01]  /*2d80*/  FFMA R40, R64.reuse, R52, R45 ;  /* 0x0000003440287223 */ /* 0x048fe2000000002d */
        /* <DEDUP_REMOVED lines=8> */
[----:B------:R-:W-:Y:S01]  /*2e10*/  FFMA R41, R65, R117, R42 ;  /* 0x0000007541297223 */ /* 0x000fe2000000002a */
[----:B------:R-:W-:Y:S01]  /*2e20*/  FFMA R231, R75, R103, R82 ;  /* 0x000000674be77223 */ /* 0x000fe20000000052 */
[----:B------:R-:W-:Y:S01]  /*2e30*/  FFMA R65, R65, R101, R46 ;  /* 0x0000006541417223 */ /* 0x000fe2000000002e */
[C---:B------:R-:W-:Y:S01]  /*2e40*/  FFMA R88, R66.reuse, R54, R43 ;  /* 0x0000003642587223 */ /* 0x040fe2000000002b */
[C---:B------:R-:W-:Y:S01]  /*2e50*/  FFMA R64, R66.reuse, R62, R45 ;  /* 0x0000003e42407223 */ /* 0x040fe2000000002d */
[C---:B------:R-:W-:Y:S01]  /*2e60*/  FFMA R90, R66.reuse, R118, R41 ;  /* 0x00000076425a7223 */ /* 0x040fe20000000029 */
[----:B------:R-:W-:Y:S01]  /*2e70*/  LDS.128 R44, [R156+0x10] ;  /* 0x000010009c2c7984 */ /* 0x000fe20000000c00 */
[----:B------:R-:W-:Y:S01]  /*2e80*/  FFMA R66, R66, R102, R65 ;  /* 0x0000006642427223 */ /* 0x000fe20000000041 */
[C---:B------:R-:W-:Y:S01]  /*2e90*/  FFMA R249, R67.reuse, R63, R64 ;  /* 0x0000003f43f97223 */ /* 0x040fe20000000040 */
[C---:B------:R-:W-:Y:S01]  /*2ea0*/  FFMA R251, R67.reuse, R119, R90 ;  /* 0x0000007743fb7223 */ /* 0x040fe2000000005a */
[----:B------:R-:W3:Y:S01]  /*2eb0*/  LDS.128 R40, [R146.X4+UR5+0x10] ;  /* 0x0000100592287984 */ /* 0x000ee20008004c00 */
[C---:B------:R-:W-:Y:S01]  /*2ec0*/  FFMA R247, R67.reuse, R103, R66 ;  /* 0x0000006743f77223 */ /* 0x040fe20000000042 */
[C---:B-1----:R-:W-:Y:S01]  /*2ed0*/  FFMA R66, R56.reuse, R116, R71 ;  /* 0x0000007438427223 */ /* 0x042fe20000000047 */
[C---:B------:R-:W-:Y:S01]  /*2ee0*/  FFMA R64, R56.reuse, R52, R69 ;  /* 0x0000003438407223 */ /* 0x040fe20000000045 */
[----:B------:R-:W1:Y:S01]  /*2ef0*/  LDS.128 R80, [R156+0x110] ;  /* 0x000110009c507984 */ /* 0x000e620000000c00 */
[----:B------:R-:W-:Y:S01]  /*2f00*/  FFMA R88, R67, R55, R88 ;  /* 0x0000003743587223 */ /* 0x000fe20000000058 */
[C---:B------:R-:W-:Y:S01]  /*2f10*/  FFMA R70, R56.reuse, R100, R70 ;  /* 0x0000006438467223 */ /* 0x040fe20000000046 */
[C---:B------:R-:W-:Y:S01]  /*2f20*/  FFMA R71, R57.reuse, R117, R66 ;  /* 0x0000007539477223 */ /* 0x040fe20000000042 */
[----:B------:R-:W4:Y:S01]  /*2f30*/  LDS.128 R72, [R156+0x310] ;  /* 0x000310009c487984 */ /* 0x000f220000000c00 */
[C---:B------:R-:W-:Y:S01]  /*2f40*/  FFMA R121, R57.reuse, R53, R64 ;  /* 0x0000003539797223 */ /* 0x040fe20000000040 */
[----:B------:R-:W-:Y:S01]  /*2f50*/  FFMA R56, R56, R60, R68 ;  /* 0x0000003c38387223 */ /* 0x000fe20000000044 */
[C---:B------:R-:W-:Y:S01]  /*2f60*/  FFMA R69, R57.reuse, R101, R70 ;  /* 0x0000006539457223 */ /* 0x040fe20000000046 */
[----:B------:R-:W4:Y:S01]  /*2f70*/  LDS.128 R84, [R156+0x210] ;  /* 0x000210009c547984 */ /* 0x000f220000000c00 */
[C---:B------:R-:W-:Y:S01]  /*2f80*/  FFMA R68, R58.reuse, R118, R71 ;  /* 0x000000763a447223 */ /* 0x040fe20000000047 */
[----:B------:R-:W-:Y:S01]  /*2f90*/  FFMA R57, R57, R61, R56 ;  /* 0x0000003d39397223 */ /* 0x000fe20000000038 */
[C---:B------:R-:W-:Y:S01]  /*2fa0*/  FFMA R70, R58.reuse, R102, R69 ;  /* 0x000000663a467223 */ /* 0x040fe20000000045 */
[----:B------:R-:W4:Y:S01]  /*2fb0*/  LDS.128 R64, [R146.X4+UR5+0x110] ;  /* 0x0001100592407984 */ /* 0x000f220008004c00 */
[----:B------:R-:W-:Y:S01]  /*2fc0*/  FFMA R95, R95, R63, R94 ;  /* 0x0000003f5f5f7223 */ /* 0x000fe2000000005e */
[C---:B------:R-:W-:Y:S01]  /*2fd0*/  FFMA R56, R58.reuse, R62, R57 ;  /* 0x0000003e3a387223 */ /* 0x040fe20000000039 */
[----:B------:R-:W-:Y:S01]  /*2fe0*/  FFMA R58, R58, R54, R121 ;  /* 0x000000363a3a7223 */ /* 0x000fe20000000079 */
[C---:B--2---:R-:W-:Y:S01]  /*2ff0*/  FFMA R60, R48.reuse, R60, R76 ;  /* 0x0000003c303c7223 */ /* 0x044fe2000000004c */
        /* <DEDUP_REMOVED lines=20> */
[C---:B---3--:R-:W-:Y:S01]  /*3140*/  FFMA R50, R40.reuse, R44, R173 ;  /* 0x0000002c28327223 */ /* 0x048fe200000000ad */
[----:B------:R-:W-:Y:S01]  /*3150*/  LDS.128 R76, [R146.X4+UR5+0x3110] ;  /* 0x00311005924c7984 */ /* 0x000fe20008004c00 */
[----:B-1----:R-:W-:-:S02]  /*3160*/  FFMA R48, R40, R80, R171 ;  /* 0x0000005028307223 */ /* 0x002fc400000000ab */
[C---:B------:R-:W-:Y:S01]  /*3170*/  FFMA R55, R41.reuse, R45, R50 ;  /* 0x0000002d29377223 */ /* 0x040fe20000000032 */
[----:B------:R-:W-:Y:S01]  /*3180*/  LDS.128 R68, [R146.X4+UR5+0x3310] ;  /* 0x0033100592447984 */ /* 0x000fe20008004c00 */
[C---:B----4-:R-:W-:Y:S01]  /*3190*/  FFMA R52, R40.reuse, R72, R175 ;  /* 0x0000004828347223 */ /* 0x050fe200000000af */
[C---:B------:R-:W-:Y:S02]  /*31a0*/  FFMA R61, R41.reuse, R81, R48 ;  /* 0x00000051293d7223 */ /* 0x040fe40000000030 */
[----:B------:R-:W1:Y:S01]  /*31b0*/  LDS.128 R48, [R146.X4+UR5+0x310] ;  /* 0x0003100592307984 */ /* 0x000e620008004c00 */
[----:B------:R-:W-:Y:S01]  /*31c0*/  FFMA R40, R40, R84, R177 ;  /* 0x0000005428287223 */ /* 0x000fe200000000b1 */
[C---:B------:R-:W-:Y:S01]  /*31d0*/  FFMA R53, R41.reuse, R73, R52 ;  /* 0x0000004929357223 */ /* 0x040fe20000000034 */
[C---:B------:R-:W-:Y:S02]  /*31e0*/  FFMA R52, R42.reuse, R82, R61 ;  /* 0x000000522a347223 */ /* 0x040fe4000000003d */
        /* <DEDUP_REMOVED lines=17> */
[C---:B------:R-:W-:Y:S01]  /*3300*/  FFMA R54, R66.reuse, R86, R55 ;  /* 0x0000005642367223 */ /* 0x040fe20000000037 */
[C---:B------:R-:W-:Y:S01]  /*3310*/  FFMA R60, R66.reuse, R74, R53 ;  /* 0x0000004a423c7223 */ /* 0x040fe20000000035 */
[C---:B------:R-:W-:Y:S01]  /*3320*/  FFMA R52, R66.reuse, R82, R65 ;  /* 0x0000005242347223 */ /* 0x040fe20000000041 */
[----:B------:R-:W-:Y:S01]  /*3330*/  FFMA R66, R66, R46, R61 ;  /* 0x0000002e42427223 */ /* 0x000fe2000000003d */
[C---:B------:R-:W-:Y:S01]  /*3340*/  FFMA R111, R67.reuse, R87, R54 ;  /* 0x00000057436f7223 */ /* 0x040fe20000000036 */
        /* <DEDUP_REMOVED lines=27> */
[----:B------:R-:W1:Y:S01]  /*3500*/  LDS.128 R56, [R146.X4+UR5+0x1210] ;  /* 0x0012100592387984 */ /* 0x000e620008004c00 */
        /* <DEDUP_REMOVED lines=9> */
[C---:B------:R-:W-:Y:S01]  /*35a0*/  FFMA R60, R40.reuse, R84, R193 ;  /* 0x00000054283c7223 */ /* 0x040fe200000000c1 */
[C---:B------:R-:W-:Y:S01]  /*35b0*/  FFMA R48, R40.reuse, R44, R197 ;  /* 0x0000002c28307223 */ /* 0x040fe200000000c5 */
        /* <DEDUP_REMOVED lines=11> */
[C---:B--2---:R-:W-:Y:S01]  /*3670*/  FFMA R60, R52.reuse, R84, R97 ;  /* 0x00000054343c7223 */ /* 0x044fe20000000061 */
[C---:B------:R-:W-:Y:S01]  /*3680*/  FFMA R193, R43.reuse, R83, R40 ;  /* 0x000000532bc17223 */ /* 0x040fe20000000028 */
[----:B------:R-:W-:Y:S01]  /*3690*/  FFMA R197, R43, R47, R42 ;  /* 0x0000002f2bc57223 */ /* 0x000fe2000000002a */
[C---:B------:R-:W-:Y:S01]  /*36a0*/  FFMA R42, R52.reuse, R72, R105 ;  /* 0x00000048342a7223 */ /* 0x040fe20000000069 */
[C---:B------:R-:W-:Y:S01]  /*36b0*/  FFMA R40, R52.reuse, R44, R99 ;  /* 0x0000002c34287223 */ /* 0x040fe20000000063 */
[----:B------:R-:W-:Y:S01]  /*36c0*/  FFMA R52, R52, R80, R107 ;  /* 0x0000005034347223 */ /* 0x000fe2000000006b */
[C---:B------:R-:W-:Y:S01]  /*36d0*/  FFMA R63, R53.reuse, R85, R60 ;  /* 0x00000055353f7223 */ /* 0x040fe2000000003c */
[C---:B------:R-:W-:Y:S01]  /*36e0*/  FFMA R61, R53.reuse, R73, R42 ;  /* 0x00000049353d7223 */ /* 0x040fe2000000002a */
[----:B------:R-:W-:Y:S01]  /*36f0*/  FFMA R65, R53, R45, R40 ;  /* 0x0000002d35417223 */ /* 0x000fe20000000028 */
[----:B------:R-:W-:Y:S01]  /*3700*/  FFMA R191, R43, R75, R62 ;  /* 0x0000004b2bbf7223 */ /* 0x000fe2000000003e */
        /* <DEDUP_REMOVED lines=24> */
[C---:B---3--:R-:W-:Y:S01]  /*3890*/  FFMA R60, R48.reuse, R84, R203 ;  /* 0x00000054303c7223 */ /* 0x048fe200000000cb */
        /* <DEDUP_REMOVED lines=9> */
[----:B------:R-:W-:Y:S01]  /*3930*/  FFMA R199, R59, R75, R62 ;  /* 0x0000004b3bc77223 */ /* 0x000fe2000000003e */
[C---:B------:R-:W-:Y:S01]  /*3940*/  FFMA R60, R50.reuse, R86, R63 ;  /* 0x00000056323c7223 */ /* 0x040fe2000000003f */
[----:B------:R-:W3:Y:S01]  /*3950*/  LDS.128 R56, [R146.X4+UR5+0x2210] ;  /* 0x0022100592387984 */ /* 0x000ee20008004c00 */
        /* <DEDUP_REMOVED lines=16> */
[----:B------:R-:W2:Y:S01]  /*3a60*/  LDS.128 R48, [R146.X4+UR5+0x2310] ;  /* 0x0023100592307984 */ /* 0x000ea20008004c00 */
        /* <DEDUP_REMOVED lines=35> */
[----:B------:R-:W3:Y:S01]  /*3ca0*/  LDS.128 R64, [R146.X4+UR5+0x3210] ;  /* 0x0032100592407984 */ /* 0x000ee20008004c00 */
        /* <DEDUP_REMOVED lines=18> */
[C---:B-1----:R-:W-:Y:S01]  /*3dd0*/  FFMA R48, R40.reuse, R80, R245 ;  /* 0x0000005028307223 */ /* 0x042fe200000000f5 */
        /* <DEDUP_REMOVED lines=29> */
[----:B------:R-:W-:Y:S01]  /*3fb0*/  LDS.128 R60, [R146.X4+UR5+0x20] ;  /* 0x00002005923c7984 */ /* 0x000fe20008004c00 */
[-C--:B------:R-:W-:Y:S01]  /*3fc0*/  FFMA R227, R59, R47.reuse, R58 ;  /* 0x0000002f3be37223 */ /* 0x080fe2000000003a */
[----:B------:R-:W-:Y:S01]  /*3fd0*/  FFMA R78, R78, R86, R77 ;  /* 0x000000564e4e7223 */ /* 0x000fe2000000004d */
[C---:B------:R-:W-:Y:S01]  /*3fe0*/  FFMA R247, R79.reuse, R47, R76 ;  /* 0x0000002f4ff77223 */ /* 0x040fe2000000004c */
[----:B------:R-:W1:Y:S01]  /*3ff0*/  LDS.128 R40, [R156+0x20] ;  /* 0x000020009c287984 */ /* 0x000e620000000c00 */
[C---:B---3--:R-:W-:Y:S01]  /*4000*/  FFMA R76, R64.reuse, R80, R229 ;  /* 0x00000050404c7223 */ /* 0x048fe200000000e5 */
[C---:B------:R-:W-:Y:S01]  /*4010*/  FFMA R249, R79.reuse, R87, R78 ;  /* 0x000000574ff97223 */ /* 0x040fe2000000004e */
[C---:B------:R-:W-:Y:S01]  /*4020*/  FFMA R78, R64.reuse, R84, R123 ;  /* 0x00000054404e7223 */ /* 0x040fe2000000007b */
[----:B------:R-:W2:Y:S01]  /*4030*/  LDS.128 R48, [R156+0x120] ;  /* 0x000120009c307984 */ /* 0x000ea20000000c00 */
[C---:B------:R-:W-:Y:S01]  /*4040*/  FFMA R251, R79.reuse, R75, R90 ;  /* 0x0000004b4ffb7223 */ /* 0x040fe2000000005a */
[C---:B------:R-:W-:Y:S01]  /*4050*/  FFMA R90, R64.reuse, R72, R121 ;  /* 0x00000048405a7223 */ /* 0x040fe20000000079 */
[----:B------:R-:W-:Y:S01]  /*4060*/  FFMA R64, R64, R44, R225 ;  /* 0x0000002c40407223 */ /* 0x000fe200000000e1 */
[----:B------:R-:W3:Y:S01]  /*4070*/  LDS.128 R52, [R156+0x320] ;  /* 0x000320009c347984 */ /* 0x000ee20000000c00 */
[----:B------:R-:W-:Y:S01]  /*4080*/  FFMA R88, R79, R83, R88 ;  /* 0x000000534f587223 */ /* 0x000fe20000000058 */
[C---:B------:R-:W-:Y:S01]  /*4090*/  FFMA R121, R65.reuse, R85, R78 ;  /* 0x0000005541797223 */ /* 0x040fe2000000004e */
[C---:B------:R-:W-:Y:S01]  /*40a0*/  FFMA R225, R65.reuse, R81, R76 ;  /* 0x0000005141e17223 */ /* 0x040fe2000000004c */
[----:B------:R-:W4:Y:S01]  /*40b0*/  LDS.128 R56, [R156+0x220] ;  /* 0x000220009c387984 */ /* 0x000f220000000c00 */
[C---:B------:R-:W-:Y:S01]  /*40c0*/  FFMA R123, R65.reuse, R73, R90 ;  /* 0x00000049417b7223 */ /* 0x040fe2000000005a */
[----:B------:R-:W-:Y:S01]  /*40d0*/  FFMA R65, R65, R45, R64 ;  /* 0x0000002d41417223 */ /* 0x000fe20000000040 */
[C---:B------:R-:W-:Y:S01]  /*40e0*/  FFMA R92, R66.reuse, R86, R121 ;  /* 0x00000056425c7223 */ /* 0x040fe20000000079 */
[----:B------:R-:W4:Y:S01]  /*40f0*/  LDS.128 R76, [R146.X4+UR5+0x120] ;  /* 0x00012005924c7984 */ /* 0x000f220008004c00 */
[C---:B------:R-:W-:Y:S01]  /*4100*/  FFMA R90, R66.reuse, R74, R123 ;  /* 0x0000004a425a7223 */ /* 0x040fe2000000007b */
[C---:B------:R-:W-:Y:S01]  /*4110*/  FFMA R64, R66.reuse, R46, R65 ;  /* 0x0000002e42407223 */ /* 0x040fe20000000041 */
[----:B------:R-:W-:Y:S01]  /*4120*/  FFMA R66, R66, R82, R225 ;  /* 0x0000005242427223 */ /* 0x000fe200000000e1 */
[C---:B------:R-:W-:Y:S01]  /*4130*/  FFMA R44, R68.reuse, R44, R101 ;  /* 0x0000002c442c7223 */ /* 0x040fe20000000065 */
[C---:B------:R-:W-:Y:S01]  /*4140*/  FFMA R121, R67.reuse, R75, R90 ;  /* 0x0000004b43797223 */ /* 0x040fe2000000005a */
[C---:B------:R-:W-:Y:S01]  /*4150*/  FFMA R123, R67.reuse, R87, R92 ;  /* 0x00000057437b7223 */ /* 0x040fe2000000005c */
[C---:B------:R-:W-:Y:S01]  /*4160*/  FFMA R225, R67.reuse, R47, R64 ;  /* 0x0000002f43e17223 */ /* 0x040fe20000000040 */
[----:B------:R-:W-:Y:S01]  /*4170*/  FFMA R229, R67, R83, R66 ;  /* 0x0000005343e57223 */ /* 0x000fe20000000042 */
[C---:B------:R-:W-:Y:S01]  /*4180*/  FFMA R72, R68.reuse, R72, R119 ;  /* 0x0000004844487223 */ /* 0x040fe20000000077 */
[C---:B------:R-:W-:Y:S01]  /*4190*/  FFMA R84, R68.reuse, R84, R103 ;  /* 0x0000005444547223 */ /* 0x040fe20000000067 */
[C---:B------:R-:W-:Y:S01]  /*41a0*/  FFMA R45, R69.reuse, R45, R44 ;  /* 0x0000002d452d7223 */ /* 0x040fe2000000002c */
[----:B------:R-:W4:Y:S01]  /*41b0*/  LDS.128 R64, [R146.X4+UR5+0x220] ;  /* 0x0002200592407984 */ /* 0x000f220008004c00 */
        /* <DEDUP_REMOVED lines=12> */
[----:B------:R-:W-:Y:S01]  /*4280*/  FFMA R119, R71, R83, R70 ;  /* 0x0000005347777223 */ /* 0x000fe20000000046 */
[----:B------:R-:W-:Y:S01]  /*4290*/  LDS.128 R84, [R146.X4+UR5+0x3120] ;  /* 0x0031200592547984 */ /* 0x000fe20008004c00 */
[----:B--2---:R-:W-:Y:S01]  /*42a0*/  FFMA R44, R60, R48, R173 ;  /* 0x000000303c2c7223 */ /* 0x004fe200000000ad */
[----:B------:R-:W-:-:S02]  /*42b0*/  FFMA R71, R61, R41, R46 ;  /* 0x000000293d477223 */ /* 0x000fc4000000002e */
[----:B------:R-:W-:Y:S01]  /*42c0*/  LDS.128 R80, [R146.X4+UR5+0x3320] ;  /* 0x0033200592507984 */ /* 0x000fe20008004c00 */
[C---:B---3--:R-:W-:Y:S01]  /*42d0*/  FFMA R68, R60.reuse, R52, R171 ;  /* 0x000000343c447223 */ /* 0x048fe200000000ab */
[C---:B------:R-:W-:Y:S02]  /*42e0*/  FFMA R73, R61.reuse, R49, R44 ;  /* 0x000000313d497223 */ /* 0x040fe4000000002c */
[----:B------:R-:W1:Y:S01]  /*42f0*/  LDS.128 R44, [R146.X4+UR5+0x320] ;  /* 0x00032005922c7984 */ /* 0x000e620008004c00 */
[----:B----4-:R-:W-:Y:S01]  /*4300*/  FFMA R60, R60, R56, R177 ;  /* 0x000000383c3c7223 */ /* 0x010fe200000000b1 */
        /* <DEDUP_REMOVED lines=173> */
[----:B------:R-:W2:Y:S01]  /*4de0*/  LDS.128 R76, [R146.X4+UR5+0x3220] ;  /* 0x00322005924c7984 */ /* 0x000ea20008004c00 */
        /* <DEDUP_REMOVED lines=22> */
[C---:B-1----:R-:W-:Y:S01]  /*4f50*/  FFMA R46, R60.reuse, R56, R243 ;  /* 0x000000383c2e7223 */ /* 0x042fe200000000f3 */
[C---:B------:R-:W-:Y:S01]  /*4f60*/  FFMA R44, R60.reuse, R40, R239 ;  /* 0x000000283c2c7223 */ /* 0x040fe200000000ef */
[C---:B------:R-:W-:Y:S01]  /*4f70*/  FFMA R64, R60.reuse, R52, R241 ;  /* 0x000000343c407223 */ /* 0x040fe200000000f1 */
[-C--:B------:R-:W-:Y:S01]  /*4f80*/  FFMA R60, R60, R48.reuse, R245 ;  /* 0x000000303c3c7223 */ /* 0x080fe200000000f5 */
[C---:B------:R-:W-:Y:S01]  /*4f90*/  FFMA R47, R61.reuse, R57, R46 ;  /* 0x000000393d2f7223 */ /* 0x040fe2000000002e */
[C---:B------:R-:W-:Y:S01]  /*4fa0*/  FFMA R65, R61.reuse, R41, R44 ;  /* 0x000000293d417223 */ /* 0x040fe2000000002c */
[C---:B------:R-:W-:Y:S01]  /*4fb0*/  FFMA R45, R61.reuse, R53, R64 ;  /* 0x000000353d2d7223 */ /* 0x040fe20000000040 */
[----:B------:R-:W-:Y:S01]  /*4fc0*/  FFMA R88, R84, R48, R88 ;  /* 0x0000003054587223 */ /* 0x000fe20000000058 */
[C---:B------:R-:W-:Y:S01]  /*4fd0*/  FFMA R46, R62.reuse, R58, R47 ;  /* 0x0000003a3e2e7223 */ /* 0x040fe2000000002f */
[C---:B------:R-:W-:Y:S01]  /*4fe0*/  FFMA R44, R62.reuse, R42, R65 ;  /* 0x0000002a3e2c7223 */ /* 0x040fe20000000041 */
[----:B------:R-:W-:Y:S01]  /*4ff0*/  FFMA R61, R61, R49, R60 ;  /* 0x000000313d3d7223 */ /* 0x000fe2000000003c */
        /* <DEDUP_REMOVED lines=8> */
[-C--:B------:R-:W-:Y:S01]  /*5080*/  FFMA R62, R62, R50.reuse, R61 ;  /* 0x000000323e3e7223 */ /* 0x080fe2000000003d */
[C---:B------:R-:W-:Y:S01]  /*5090*/  FFMA R61, R85.reuse, R41, R44 ;  /* 0x00000029553d7223 */ /* 0x040fe2000000002c */
[----:B------:R-:W-:Y:S01]  /*50a0*/  FFMA R85, R85, R53, R84 ;  /* 0x0000003555557223 */ /* 0x000fe20000000054 */
[C---:B------:R-:W-:Y:S01]  /*50b0*/  FFMA R84, R86.reuse, R50, R47 ;  /* 0x0000003256547223 */ /* 0x040fe2000000002f */
[C---:B------:R-:W-:Y:S01]  /*50c0*/  FFMA R90, R86.reuse, R58, R45 ;  /* 0x0000003a565a7223 */ /* 0x040fe2000000002d */
[----:B------:R-:W-:Y:S01]  /*50d0*/  LDS.128 R72, [R146.X4+UR5+0x30] ;  /* 0x0000300592487984 */ /* 0x000fe20008004c00 */
[C---:B------:R-:W-:Y:S01]  /*50e0*/  FFMA R241, R63.reuse, R55, R60 ;  /* 0x000000373ff17223 */ /* 0x040fe2000000003c */
[-C--:B------:R-:W-:Y:S01]  /*50f0*/  FFMA R243, R63, R51.reuse, R62 ;  /* 0x000000333ff37223 */ /* 0x080fe2000000003e */
[C---:B------:R-:W-:Y:S01]  /*5100*/  FFMA R88, R86.reuse, R42, R61 ;  /* 0x0000002a56587223 */ /* 0x040fe2000000003d */
[----:B------:R-:W1:Y:S01]  /*5110*/  LDS.128 R44, [R156+0x30] ;  /* 0x000030009c2c7984 */ /* 0x000e620000000c00 */
[----:B------:R-:W-:Y:S01]  /*5120*/  FFMA R86, R86, R54, R85 ;  /* 0x0000003656567223 */ /* 0x000fe20000000055 */
[C---:B------:R-:W-:Y:S01]  /*5130*/  FFMA R249, R87.reuse, R51, R84 ;  /* 0x0000003357f97223 */ /* 0x040fe20000000054 */
[C---:B--2---:R-:W-:Y:S01]  /*5140*/  FFMA R84, R76.reuse, R48, R229 ;  /* 0x000000304c547223 */ /* 0x044fe200000000e5 */
[----:B------:R-:W2:Y:S01]  /*5150*/  LDS.128 R64, [R156+0x130] ;  /* 0x000130009c407984 */ /* 0x000ea20000000c00 */
[C---:B------:R-:W-:Y:S01]  /*5160*/  FFMA R247, R87.reuse, R55, R86 ;  /* 0x0000003757f77223 */ /* 0x040fe20000000056 */
[C---:B------:R-:W-:Y:S01]  /*5170*/  FFMA R86, R76.reuse, R56, R123 ;  /* 0x000000384c567223 */ /* 0x040fe2000000007b */
[C---:B------:R-:W-:Y:S01]  /*5180*/  FFMA R251, R87.reuse, R59, R90 ;  /* 0x0000003b57fb7223 */ /* 0x040fe2000000005a */
[----:B------:R-:W3:Y:S01]  /*5190*/  LDS.128 R60, [R156+0x230] ;  /* 0x000230009c3c7984 */ /* 0x000ee20000000c00 */
[C---:B------:R-:W-:Y:S01]  /*51a0*/  FFMA R90, R76.reuse, R52, R121 ;  /* 0x000000344c5a7223 */ /* 0x040fe20000000079 */
[----:B------:R-:W-:Y:S01]  /*51b0*/  FFMA R76, R76, R40, R225 ;  /* 0x000000284c4c7223 */ /* 0x000fe200000000e1 */
[----:B------:R-:W-:Y:S01]  /*51c0*/  FFMA R88, R87, R43, R88 ;  /* 0x0000002b57587223 */ /* 0x000fe20000000058 */
[----:B------:R-:W4:Y:S01]  /*51d0*/  LDS.128 R68, [R156+0x330] ;  /* 0x000330009c447984 */ /* 0x000f220000000c00 */
        /* <DEDUP_REMOVED lines=15> */
[----:B------:R-:W4:Y:S01]  /*52d0*/  LDS.128 R76, [R146.X4+UR5+0x230] ;  /* 0x00023005924c7984 */ /* 0x000f220008004c00 */
        /* <DEDUP_REMOVED lines=9> */
[----:B------:R-:W-:Y:S01]  /*5370*/  FFMA R54, R82, R54, R53 ;  /* 0x0000003652367223 */ /* 0x000fe20000000035 */
[----:B-1----:R-:W-:-:S02]  /*5380*/  FFMA R42, R72, R44, R173 ;  /* 0x0000002c482a7223 */ /* 0x002fc400000000ad */
[C---:B------:R-:W-:Y:S01]  /*5390*/  FFMA R117, R83.reuse, R51, R50 ;  /* 0x0000003353757223 */ /* 0x040fe20000000032 */
[----:B------:R-:W-:Y:S01]  /*53a0*/  FFMA R58, R82, R58, R57 ;  /* 0x0000003a523a7223 */ /* 0x000fe20000000039 */
[----:B------:R-:W-:Y:S01]  /*53b0*/  FFMA R101, R83, R55, R54 ;  /* 0x0000003753657223 */ /* 0x000fe20000000036 */
[C---:B--2---:R-:W-:Y:S01]  /*53c0*/  FFMA R40, R72.reuse, R64, R171 ;  /* 0x0000004048287223 */ /* 0x044fe200000000ab */
[----:B------:R-:W-:Y:S01]  /*53d0*/  FFMA R51, R73, R45, R42 ;  /* 0x0000002d49337223 */ /* 0x000fe2000000002a */
[----:B------:R-:W-:Y:S01]  /*53e0*/  FFMA R103, R83, R59, R58 ;  /* 0x0000003b53677223 */ /* 0x000fe2000000003a */
[----:B---3--:R-:W-:Y:S01]  /*53f0*/  FFMA R48, R72, R60, R177 ;  /* 0x0000003c48307223 */ /* 0x008fe200000000b1 */
[C---:B------:R-:W-:Y:S01]  /*5400*/  FFMA R53, R73.reuse, R65, R40 ;  /* 0x0000004149357223 */ /* 0x040fe20000000028 */
[----:B------:R-:W-:Y:S02]  /*5410*/  LDS.128 R80, [R146.X4+UR5+0x3330] ;  /* 0x0033300592507984 */ /* 0x000fe40008004c00 */
[----:B------:R-:W-:Y:S01]  /*5420*/  FFMA R49, R73, R61, R48 ;  /* 0x0000003d49317223 */ /* 0x000fe20000000030 */
[C---:B------:R-:W-:Y:S01]  /*5430*/  FFMA R48, R74.reuse, R46, R51 ;  /* 0x0000002e4a307223 */ /* 0x040fe20000000033 */
[----:B------:R-:W1:Y:S01]  /*5440*/  LDS.128 R40, [R146.X4+UR5+0x330] ;  /* 0x0003300592287984 */ /* 0x000e620008004c00 */
[C---:B------:R-:W-:Y:S01]  /*5450*/  FFMA R50, R74.reuse, R66, R53 ;  /* 0x000000424a327223 */ /* 0x040fe20000000035 */
[----:B------:R-:W-:Y:S01]  /*5460*/  FFMA R52, R74, R62, R49 ;  /* 0x0000003e4a347223 */ /* 0x000fe20000000031 */
[----:B----4-:R-:W-:Y:S01]  /*5470*/  FFMA R72, R72, R68, R175 ;  /* 0x0000004448487223 */ /* 0x010fe200000000af */
        /* <DEDUP_REMOVED lines=32> */
[----:B------:R-:W-:Y:S01]  /*5680*/  FFMA R56, R78, R66, R77 ;  /* 0x000000424e387223 */ /* 0x000fe2000000004d */
[-C--:B------:R-:W-:Y:S01]  /*5690*/  FFMA R177, R75, R71.reuse, R74 ;  /* 0x000000474bb17223 */ /* 0x080fe2000000004a */
[C---:B------:R-:W-:Y:S01]  /*56a0*/  FFMA R181, R79.reuse, R71, R58 ;  /* 0x000000474fb57223 */ /* 0x040fe2000000003a */
[C---:B------:R-:W-:Y:S01]  /*56b0*/  FFMA R179, R79.reuse, R63, R72 ;  /* 0x0000003f4fb37223 */ /* 0x040fe20000000048 */
[----:B------:R-:W-:Y:S01]  /*56c0*/  FFMA R183, R79, R67, R56 ;  /* 0x000000434fb77223 */ /* 0x000fe20000000038 */
[C---:B-1----:R-:W-:Y:S01]  /*56d0*/  FFMA R58, R40.reuse, R60, R187 ;  /* 0x0000003c283a7223 */ /* 0x042fe200000000bb */
        /* <DEDUP_REMOVED lines=123> */
[----:B------:R-:W2:Y:S01]  /*5e90*/  LDS.128 R84, [R146.X4+UR5+0x3130] ;  /* 0x0031300592547984 */ /* 0x000ea20008004c00 */
        /* <DEDUP_REMOVED lines=11> */
[C---:B---3--:R-:W-:Y:S01]  /*5f50*/  FFMA R56, R40.reuse, R68, R233 ;  /* 0x0000004428387223 */ /* 0x048fe200000000e9 */
        /* <DEDUP_REMOVED lines=28> */
[C---:B--2---:R-:W-:Y:S01]  /*6120*/  FFMA R40, R84.reuse, R64, R249 ;  /* 0x0000004054287223 */ /* 0x044fe200000000f9 */
[----:B------:R-:W-:Y:S01]  /*6130*/  FFMA R243, R51, R63, R42 ;  /* 0x0000003f33f37223 */ /* 0x000fe2000000002a */
[----:B------:R-:W-:Y:S01]  /*6140*/  FFMA R42, R84, R60, R251 ;  /* 0x0000003c542a7223 */ /* 0x000fe200000000fb */
        /* <DEDUP_REMOVED lines=18> */
[C---:B---3--:R-:W-:Y:S01]  /*6270*/  FFMA R84, R76.reuse, R64, R225 ;  /* 0x000000404c547223 */ /* 0x048fe200000000e1 */
[----:B------:R-:W2:Y:S01]  /*6280*/  LDS.128 R52, [R156+0x140] ;  /* 0x000140009c347984 */ /* 0x000ea20000000c00 */
[C---:B------:R-:W-:Y:S01]  /*6290*/  FFMA R251, R87.reuse, R71, R86 ;  /* 0x0000004757fb7223 */ /* 0x040fe20000000056 */
[C---:B------:R-:W-:Y:S01]  /*62a0*/  FFMA R86, R76.reuse, R60, R123 ;  /* 0x0000003c4c567223 */ /* 0x040fe2000000007b */
[C---:B------:R-:W-:Y:S01]  /*62b0*/  FFMA R249, R87.reuse, R63, R90 ;  /* 0x0000003f57f97223 */ /* 0x040fe2000000005a */
[----:B------:R-:W3:Y:S01]  /*62c0*/  LDS.128 R48, [R156+0x240] ;  /* 0x000240009c307984 */ /* 0x000ee20000000c00 */
[----:B------:R-:W-:Y:S01]  /*62d0*/  FFMA R88, R87, R47, R88 ;  /* 0x0000002f57587223 */ /* 0x000fe20000000058 */
[C---:B------:R-:W-:Y:S01]  /*62e0*/  FFMA R123, R77.reuse, R61, R86 ;  /* 0x0000003d4d7b7223 */ /* 0x040fe20000000056 */
[----:B------:R-:W-:Y:S01]  /*62f0*/  FFMA R225, R77, R65, R84 ;  /* 0x000000414de17223 */ /* 0x000fe20000000054 */
[----:B------:R-:W-:Y:S01]  /*6300*/  FFMA R227, R59, R47, R58 ;  /* 0x0000002f3be37223 */ /* 0x000fe2000000003a */
[C---:B------:R-:W-:Y:S01]  /*6310*/  FFMA R90, R76.reuse, R68, R121 ;  /* 0x000000444c5a7223 */ /* 0x040fe20000000079 */
[----:B------:R-:W4:Y:S01]  /*6320*/  LDS.128 R84, [R146.X4+UR5+0x140] ;  /* 0x0001400592547984 */ /* 0x000f220008004c00 */
[-C--:B------:R-:W-:Y:S01]  /*6330*/  FFMA R76, R76, R44.reuse, R229 ;  /* 0x0000002c4c4c7223 */ /* 0x080fe200000000e5 */
[----:B------:R-:W-:Y:S01]  /*6340*/  FFMA R44, R80, R44, R119 ;  /* 0x0000002c502c7223 */ /* 0x000fe20000000077 */
[C---:B------:R-:W-:Y:S01]  /*6350*/  FFMA R121, R77.reuse, R69, R90 ;  /* 0x000000454d797223 */ /* 0x040fe2000000005a */
[----:B------:R-:W4:Y:S01]  /*6360*/  LDS.128 R56, [R156+0x340] ;  /* 0x000340009c387984 */ /* 0x000f220000000c00 */
        /* <DEDUP_REMOVED lines=21> */
[----:B-1----:R-:W-:Y:S01]  /*64c0*/  FFMA R46, R72, R40, R171 ;  /* 0x00000028482e7223 */ /* 0x002fe200000000ab */
[----:B------:R-:W-:Y:S01]  /*64d0*/  FFMA R70, R82, R70, R69 ;  /* 0x0000004652467223 */ /* 0x000fe20000000045 */
[C---:B------:R-:W-:Y:S01]  /*64e0*/  FFMA R103, R83.reuse, R63, R62 ;  /* 0x0000003f53677223 */ /* 0x040fe2000000003e */
        /* <DEDUP_REMOVED lines=12> */
[C---:B------:R-:W-:Y:S01]  /*65b0*/  FFMA R173, R75.reuse, R43, R60 ;  /* 0x0000002b4bad7223 */ /* 0x040fe2000000003c */
[C---:B----4-:R-:W-:Y:S01]  /*65c0*/  FFMA R60, R84.reuse, R40, R127 ;  /* 0x00000028543c7223 */ /* 0x050fe2000000007f */
        /* <DEDUP_REMOVED lines=197> */
[----:B------:R-:W-:Y:S01]  /*7220*/  FFMA R46, R62, R50, R47 ;  /* 0x000000323e2e7223 */ /* 0x000fe2000000002f */
[C---:B------:R-:W-:Y:S01]  /*7230*/  FFMA R45, R61.reuse, R57, R64 ;  /* 0x000000393d2d7223 */ /* 0x040fe20000000040 */
[----:B------:R-:W-:Y:S01]  /*7240*/  FFMA R61, R61, R53, R60 ;  /* 0x000000353d3d7223 */ /* 0x000fe2000000003c */
[C---:B------:R-:W-:Y:S01]  /*7250*/  FFMA R245, R63.reuse, R43, R44 ;  /* 0x0000002b3ff57223 */ /* 0x040fe2000000002c */
[----:B------:R-:W-:Y:S01]  /*7260*/  FFMA R239, R63, R51, R46 ;  /* 0x000000333fef7223 */ /* 0x000fe2000000002e */
[C---:B--2---:R-:W-:Y:S01]  /*7270*/  FFMA R44, R84.reuse, R52, R247 ;  /* 0x00000034542c7223 */ /* 0x044fe200000000f7 */
        /* <DEDUP_REMOVED lines=14> */
[C---:B------:R-:W-:Y:S01]  /*7360*/  FFMA R243, R63.reuse, R59, R60 ;  /* 0x0000003b3ff37223 */ /* 0x040fe2000000003c */
[-C--:B------:R-:W-:Y:S01]  /*7370*/  FFMA R241, R63, R55.reuse, R62 ;  /* 0x000000373ff17223 */ /* 0x080fe2000000003e */
[----:B------:R-:W1:Y:S01]  /*7380*/  LDS.128 R44, [R156+0x150] ;  /* 0x000150009c2c7984 */ /* 0x000e620000000c00 */
[----:B------:R-:W-:Y:S01]  /*7390*/  FFMA R86, R86, R58, R85 ;  /* 0x0000003a56567223 */ /* 0x000fe20000000055 */
[C---:B------:R-:W-:Y:S01]  /*73a0*/  FFMA R251, R87.reuse, R55, R84 ;  /* 0x0000003757fb7223 */ /* 0x040fe20000000054 */
[C---:B------:R-:W-:Y:S01]  /*73b0*/  FFMA R247, R87.reuse, R51, R90 ;  /* 0x0000003357f77223 */ /* 0x040fe2000000005a */
[----:B------:R-:W2:Y:S01]  /*73c0*/  LDS.128 R64, [R156+0x50] ;  /* 0x000050009c407984 */ /* 0x000ea20000000c00 */
[C---:B------:R-:W-:Y:S01]  /*73d0*/  FFMA R249, R87.reuse, R59, R86 ;  /* 0x0000003b57f97223 */ /* 0x040fe20000000056 */
[C---:B---3--:R-:W-:Y:S01]  /*73e0*/  FFMA R86, R76.reuse, R48, R123 ;  /* 0x000000304c567223 */ /* 0x048fe2000000007b */
[C---:B------:R-:W-:Y:S01]  /*73f0*/  FFMA R84, R76.reuse, R52, R225 ;  /* 0x000000344c547223 */ /* 0x040fe200000000e1 */
[----:B------:R-:W3:Y:S01]  /*7400*/  LDS.128 R60, [R156+0x250] ;  /* 0x000250009c3c7984 */ /* 0x000ee20000000c00 */
[----:B------:R-:W-:Y:S01]  /*7410*/  FFMA R88, R87, R43, R88 ;  /* 0x0000002b57587223 */ /* 0x000fe20000000058 */
[C---:B------:R-:W-:Y:S01]  /*7420*/  FFMA R90, R76.reuse, R56, R121 ;  /* 0x000000384c5a7223 */ /* 0x040fe20000000079 */
[C---:B------:R-:W-:Y:S01]  /*7430*/  FFMA R123, R77.reuse, R49, R86 ;  /* 0x000000314d7b7223 */ /* 0x040fe20000000056 */
[----:B------:R-:W-:Y:S01]  /*7440*/  FFMA R225, R77, R53, R84 ;  /* 0x000000354de17223 */ /* 0x000fe20000000054 */
[----:B------:R-:W-:Y:S01]  /*7450*/  FFMA R76, R76, R40, R229 ;  /* 0x000000284c4c7223 */ /* 0x000fe200000000e5 */
[----:B------:R-:W4:Y:S01]  /*7460*/  LDS.128 R84, [R146.X4+UR5+0x150] ;  /* 0x0001500592547984 */ /* 0x000f220008004c00 */
[----:B------:R-:W-:Y:S01]  /*7470*/  FFMA R227, R71, R43, R70 ;  /* 0x0000002b47e37223 */ /* 0x000fe20000000046 */
[C---:B------:R-:W-:Y:S01]  /*7480*/  FFMA R121, R77.reuse, R57, R90 ;  /* 0x000000394d797223 */ /* 0x040fe2000000005a */
[----:B------:R-:W-:Y:S01]  /*7490*/  FFMA R77, R77, R41, R76 ;  /* 0x000000294d4d7223 */ /* 0x000fe2000000004c */
[----:B------:R-:W4:Y:S01]  /*74a0*/  LDS.128 R68, [R156+0x350] ;  /* 0x000350009c447984 */ /* 0x000f220000000c00 */
        /* <DEDUP_REMOVED lines=11> */
[----:B------:R-:W4:Y:S01]  /*7560*/  LDS.128 R76, [R146.X4+UR5+0x250] ;  /* 0x00025005924c7984 */ /* 0x000f220008004c00 */
        /* <DEDUP_REMOVED lines=8> */
[----:B------:R-:W-:Y:S01]  /*75f0*/  FFMA R54, R82, R54, R53 ;  /* 0x0000003652367223 */ /* 0x000fe20000000035 */
[----:B-1----:R-:W-:Y:S01]  /*7600*/  FFMA R42, R72, R44, R175 ;  /* 0x0000002c482a7223 */ /* 0x002fe200000000af */
[C---:B------:R-:W-:Y:S01]  /*7610*/  FFMA R103, R83.reuse, R51, R50 ;  /* 0x0000003353677223 */ /* 0x040fe20000000032 */
[----:B------:R-:W-:Y:S01]  /*7620*/  FFMA R58, R82, R58, R57 ;  /* 0x0000003a523a7223 */ /* 0x000fe20000000039 */
[----:B------:R-:W-:Y:S01]  /*7630*/  FFMA R117, R83, R55, R54 ;  /* 0x0000003753757223 */ /* 0x000fe20000000036 */
[----:B--2---:R-:W-:Y:S01]  /*7640*/  FFMA R40, R72, R64, R173 ;  /* 0x0000004048287223 */ /* 0x004fe200000000ad */
[----:B------:R-:W-:Y:S01]  /*7650*/  FFMA R51, R73, R45, R42 ;  /* 0x0000002d49337223 */ /* 0x000fe2000000002a */
[----:B------:R-:W-:-:S02]  /*7660*/  FFMA R101, R83, R59, R58 ;  /* 0x0000003b53657223 */ /* 0x000fc4000000003a */
[C---:B------:R-:W-:Y:S01]  /*7670*/  FFMA R53, R73.reuse, R65, R40 ;  /* 0x0000004149357223 */ /* 0x040fe20000000028 */
[----:B---3--:R-:W-:Y:S01]  /*7680*/  FFMA R48, R72, R60, R171 ;  /* 0x0000003c48307223 */ /* 0x008fe200000000ab */
[----:B------:R-:W1:Y:S01]  /*7690*/  LDS.128 R40, [R146.X4+UR5+0x350] ;  /* 0x0003500592287984 */ /* 0x000e620008004c00 */
[C---:B------:R-:W-:Y:S02]  /*76a0*/  FFMA R50, R74.reuse, R46, R51 ;  /* 0x0000002e4a327223 */ /* 0x040fe40000000033 */
[----:B------:R-:W-:Y:S01]  /*76b0*/  FFMA R49, R73, R61, R48 ;  /* 0x0000003d49317223 */ /* 0x000fe20000000030 */
[----:B------:R-:W-:Y:S01]  /*76c0*/  FFMA R48, R74, R66, R53 ;  /* 0x000000424a307223 */ /* 0x000fe20000000035 */
[C---:B------:R-:W-:Y:S01]  /*76d0*/  FFMA R175, R75.reuse, R47, R50 ;  /* 0x0000002f4baf7223 */ /* 0x040fe20000000032 */
[----:B----4-:R-:W-:Y:S01]  /*76e0*/  FFMA R50, R84, R60, R125 ;  /* 0x0000003c54327223 */ /* 0x010fe2000000007d */
[----:B------:R-:W-:Y:S01]  /*76f0*/  FFMA R52, R74, R62, R49 ;  /* 0x0000003e4a347223 */ /* 0x000fe20000000031 */
[----:B------:R-:W-:Y:S01]  /*7700*/  FFMA R171, R75, R67, R48 ;  /* 0x000000434bab7223 */ /* 0x000fe20000000030 */
[C---:B------:R-:W-:Y:S01]  /*7710*/  FFMA R48, R84.reuse, R44, R111 ;  /* 0x0000002c54307223 */ /* 0x040fe2000000006f */
[----:B------:R-:W-:Y:S01]  /*7720*/  FFMA R55, R85, R61, R50 ;  /* 0x0000003d55377223 */ /* 0x000fe20000000032 */
[----:B------:R-:W-:Y:S01]  /*7730*/  FFMA R173, R75, R63, R52 ;  /* 0x0000003f4bad7223 */ /* 0x000fe20000000034 */
[----:B------:R-:W-:Y:S01]  /*7740*/  FFMA R52, R84, R68, R109 ;  /* 0x0000004454347223 */ /* 0x000fe2000000006d */
[C---:B------:R-:W-:Y:S01]  /*7750*/  FFMA R57, R85.reuse, R45, R48 ;  /* 0x0000002d55397223 */ /* 0x040fe20000000030 */
[C---:B------:R-:W-:Y:S01]  /*7760*/  FFMA R54, R86.reuse, R62, R55 ;  /* 0x0000003e56367223 */ /* 0x040fe20000000037 */
[----:B------:R-:W2:Y:S01]  /*7770*/  LDS.128 R48, [R146.X4+UR5+0x1050] ;  /* 0x0010500592307984 */ /* 0x000ea20008004c00 */
        /* <DEDUP_REMOVED lines=20> */
[----:B------:R-:W-:Y:S01]  /*78c0*/  FFMA R72, R78, R70, R57 ;  /* 0x000000464e487223 */ /* 0x000fe20000000039 */
[C---:B------:R-:W-:Y:S01]  /*78d0*/  FFMA R181, R79.reuse, R63, R58 ;  /* 0x0000003f4fb57223 */ /* 0x040fe2000000003a */
[----:B------:R-:W-:Y:S01]  /*78e0*/  FFMA R183, R79, R47, R56 ;  /* 0x0000002f4fb77223 */ /* 0x000fe20000000038 */
[-C--:B------:R-:W-:Y:S01]  /*78f0*/  FFMA R177, R75, R71.reuse, R74 ;  /* 0x000000474bb17223 */ /* 0x080fe2000000004a */
[C---:B-1----:R-:W-:Y:S01]  /*7900*/  FFMA R58, R40.reuse, R60, R129 ;  /* 0x0000003c283a7223 */ /* 0x042fe20000000081 */
[----:B------:R-:W-:Y:S01]  /*7910*/  FFMA R56, R40, R44, R187 ;  /* 0x0000002c28387223 */ /* 0x000fe200000000bb */
[----:B------:R-:W-:Y:S01]  /*7920*/  FFMA R179, R79, R71, R72 ;  /* 0x000000474fb37223 */ /* 0x000fe20000000048 */
[----:B------:R-:W-:Y:S01]  /*7930*/  FFMA R78, R78, R66, R77 ;  /* 0x000000424e4e7223 */ /* 0x000fe2000000004d */
        /* <DEDUP_REMOVED lines=73> */
[-C--:B------:R-:W-:Y:S01]  /*7dd0*/  FFMA R115, R59, R71.reuse, R74 ;  /* 0x000000473b737223 */ /* 0x080fe2000000004a */
[C---:B------:R-:W-:Y:S01]  /*7de0*/  FFMA R74, R42.reuse, R70, R73 ;  /* 0x000000462a4a7223 */ /* 0x040fe20000000049 */
[----:B------:R-:W2:Y:S01]  /*7df0*/  LDS.128 R56, [R146.X4+UR5+0x2250] ;  /* 0x0022500592387984 */ /* 0x000ea20008004c00 */
        /* <DEDUP_REMOVED lines=24> */
[C---:B-1----:R-:W-:Y:S01]  /*7f80*/  FFMA R50, R52.reuse, R60, R219 ;  /* 0x0000003c34327223 */ /* 0x042fe200000000db */
[C---:B------:R-:W-:Y:S01]  /*7f90*/  FFMA R48, R52.reuse, R44, R95 ;  /* 0x0000002c34307223 */ /* 0x040fe2000000005f */
[----:B------:R-:W-:Y:S01]  /*7fa0*/  FFMA R211, R51, R71, R74 ;  /* 0x0000004733d37223 */ /* 0x000fe2000000004a */
[C---:B------:R-:W-:Y:S01]  /*7fb0*/  FFMA R72, R52.reuse, R68, R93 ;  /* 0x0000004434487223 */ /* 0x040fe2000000005d */
[C---:B------:R-:W-:Y:S01]  /*7fc0*/  FFMA R75, R53.reuse, R61, R50 ;  /* 0x0000003d354b7223 */ /* 0x040fe20000000032 */
[----:B------:R-:W-:Y:S01]  /*7fd0*/  FFMA R77, R53, R45, R48 ;  /* 0x0000002d354d7223 */ /* 0x000fe20000000030 */
[----:B------:R-:W-:Y:S01]  /*7fe0*/  FFMA R52, R52, R64, R221 ;  /* 0x0000004034347223 */ /* 0x000fe200000000dd */
[----:B------:R-:W1:Y:S01]  /*7ff0*/  LDS.128 R48, [R146.X4+UR5+0x3050] ;  /* 0x0030500592307984 */ /* 0x000e620008004c00 */
[----:B------:R-:W-:Y:S01]  /*8000*/  FFMA R85, R85, R65, R84 ;  /* 0x0000004155557223 */ /* 0x000fe20000000054 */
[C---:B------:R-:W-:Y:S01]  /*8010*/  FFMA R73, R53.reuse, R69, R72 ;  /* 0x0000004535497223 */ /* 0x040fe20000000048 */
[----:B------:R-:W-:Y:S01]  /*8020*/  FFMA R53, R53, R65, R52 ;  /* 0x0000004135357223 */ /* 0x000fe20000000034 */
        /* <DEDUP_REMOVED lines=9> */
[C---:B--2---:R-:W-:Y:S01]  /*80c0*/  FFMA R72, R56.reuse, R68, R223 ;  /* 0x0000004438487223 */ /* 0x044fe200000000df */
[C---:B------:R-:W-:Y:S01]  /*80d0*/  FFMA R54, R56.reuse, R60, R91 ;  /* 0x0000003c38367223 */ /* 0x040fe2000000005b */
[C---:B------:R-:W-:Y:S01]  /*80e0*/  FFMA R52, R56.reuse, R44, R89 ;  /* 0x0000002c38347223 */ /* 0x040fe20000000059 */
[----:B------:R-:W2:Y:S01]  /*80f0*/  LDS.128 R84, [R146.X4+UR5+0x3150] ;  /* 0x0031500592547984 */ /* 0x000ea20008004c00 */
        /* <DEDUP_REMOVED lines=36> */
[----:B------:R-:W1:Y:S01]  /*8340*/  LDS.128 R80, [R146.X4+UR5+0x3350] ;  /* 0x0033500592507984 */ /* 0x000e620008004c00 */
[C---:B------:R-:W-:Y:S01]  /*8350*/  FFMA R40, R50.reuse, R66, R53 ;  /* 0x0000004232287223 */ /* 0x040fe20000000035 */
[----:B------:R-:W-:Y:S01]  /*8360*/  FFMA R42, R50, R62, R43 ;  /* 0x0000003e322a7223 */ /* 0x000fe2000000002b */
[-C--:B------:R-:W-:Y:S01]  /*8370*/  FFMA R48, R48, R44.reuse, R241 ;  /* 0x0000002c30307223 */ /* 0x080fe200000000f1 */
[----:B------:R-:W-:Y:S01]  /*8380*/  FFMA R41, R49, R69, R52 ;  /* 0x0000004531297223 */ /* 0x000fe20000000034 */
[C---:B------:R-:W-:Y:S01]  /*8390*/  FFMA R245, R51.reuse, R67, R40 ;  /* 0x0000004333f57223 */ /* 0x040fe20000000028 */
[----:B------:R-:W-:Y:S01]  /*83a0*/  FFMA R243, R51, R63, R42 ;  /* 0x0000003f33f37223 */ /* 0x000fe2000000002a */
[C---:B--2---:R-:W-:Y:S01]  /*83b0*/  FFMA R40, R84.reuse, R44, R251 ;  /* 0x0000002c54287223 */ /* 0x044fe200000000fb */
[----:B------:R-:W-:Y:S01]  /*83c0*/  FFMA R42, R84, R60, R247 ;  /* 0x0000003c542a7223 */ /* 0x000fe200000000f7 */
[-C--:B------:R-:W-:Y:S01]  /*83d0*/  FFMA R49, R49, R45.reuse, R48 ;  /* 0x0000002d31317223 */ /* 0x080fe20000000030 */
        /* <DEDUP_REMOVED lines=12> */
[C---:B------:R-:W-:Y:S01]  /*84a0*/  FFMA R239, R51.reuse, R71, R48 ;  /* 0x0000004733ef7223 */ /* 0x040fe20000000030 */
[-C--:B------:R-:W-:Y:S01]  /*84b0*/  FFMA R241, R51, R47.reuse, R50 ;  /* 0x0000002f33f17223 */ /* 0x080fe20000000032 */
[----:B------:R-:W2:Y:S01]  /*84c0*/  LDS.128 R40, [R156+0x160] ;  /* 0x000160009c287984 */ /* 0x000ea20000000c00 */
[----:B------:R-:W-:Y:S01]  /*84d0*/  FFMA R86, R86, R70, R85 ;  /* 0x0000004656567223 */ /* 0x000fe20000000055 */
[C---:B------:R-:W-:Y:S01]  /*84e0*/  FFMA R249, R87.reuse, R47, R84 ;  /* 0x0000002f57f97223 */ /* 0x040fe20000000054 */
[C---:B------:R-:W-:Y:S01]  /*84f0*/  FFMA R251, R87.reuse, R63, R90 ;  /* 0x0000003f57fb7223 */ /* 0x040fe2000000005a */
[----:B------:R-:W4:Y:S01]  /*8500*/  LDS.128 R52, [R156+0x60] ;  /* 0x000060009c347984 */ /* 0x000f220000000c00 */
        /* <DEDUP_REMOVED lines=9> */
[----:B------:R-:W3:Y:S01]  /*85a0*/  LDS.128 R84, [R146.X4+UR5+0x160] ;  /* 0x0001600592547984 */ /* 0x000ee20008004c00 */
[----:B------:R-:W-:Y:S01]  /*85b0*/  FFMA R227, R59, R67, R58 ;  /* 0x000000433be37223 */ /* 0x000fe2000000003a */
[C---:B------:R-:W-:Y:S01]  /*85c0*/  FFMA R121, R77.reuse, R69, R90 ;  /* 0x000000454d797223 */ /* 0x040fe2000000005a */
[----:B------:R-:W-:Y:S01]  /*85d0*/  FFMA R77, R77, R65, R76 ;  /* 0x000000414d4d7223 */ /* 0x000fe2000000004c */
[----:B------:R-:W3:Y:S01]  /*85e0*/  LDS.128 R56, [R156+0x360] ;  /* 0x000360009c387984 */ /* 0x000ee20000000c00 */
[C---:B------:R-:W-:Y:S01]  /*85f0*/  FFMA R90, R78.reuse, R62, R123 ;  /* 0x0000003e4e5a7223 */ /* 0x040fe2000000007b */
[C---:B------:R-:W-:Y:S01]  /*8600*/  FFMA R92, R78.reuse, R70, R121 ;  /* 0x000000464e5c7223 */ /* 0x040fe20000000079 */
        /* <DEDUP_REMOVED lines=9> */
[----:B------:R-:W1:Y:S01]  /*86a0*/  LDS.128 R76, [R146.X4+UR5+0x260] ;  /* 0x00026005924c7984 */ /* 0x000e620008004c00 */
        /* <DEDUP_REMOVED lines=9> */
[----:B--2---:R-:W-:Y:S01]  /*8740*/  FFMA R46, R72, R40, R175 ;  /* 0x00000028482e7223 */ /* 0x004fe200000000af */
[C---:B------:R-:W-:Y:S01]  /*8750*/  FFMA R103, R83.reuse, R63, R62 ;  /* 0x0000003f53677223 */ /* 0x040fe2000000003e */
[----:B------:R-:W-:Y:S01]  /*8760*/  FFMA R70, R82, R70, R69 ;  /* 0x0000004652467223 */ /* 0x000fe20000000045 */
[----:B------:R-:W-:Y:S01]  /*8770*/  FFMA R119, R83, R67, R66 ;  /* 0x0000004353777223 */ /* 0x000fe20000000042 */
[----:B----4-:R-:W-:Y:S01]  /*8780*/  FFMA R44, R72, R52, R171 ;  /* 0x00000034482c7223 */ /* 0x010fe200000000ab */
[----:B------:R-:W-:Y:S01]  /*8790*/  FFMA R63, R73, R41, R46 ;  /* 0x00000029493f7223 */ /* 0x000fe2000000002e */
[----:B------:R-:W-:-:S02]  /*87a0*/  FFMA R101, R83, R71, R70 ;  /* 0x0000004753657223 */ /* 0x000fc40000000046 */
[C---:B------:R-:W-:Y:S01]  /*87b0*/  FFMA R65, R73.reuse, R53, R44 ;  /* 0x0000003549417223 */ /* 0x040fe2000000002c */
[----:B---3--:R-:W-:Y:S01]  /*87c0*/  FFMA R60, R72, R48, R173 ;  /* 0x00000030483c7223 */ /* 0x008fe200000000ad */
[----:B------:R-:W2:Y:S01]  /*87d0*/  LDS.128 R44, [R146.X4+UR5+0x360] ;  /* 0x00036005922c7984 */ /* 0x000ea20008004c00 */
[C---:B------:R-:W-:Y:S02]  /*87e0*/  FFMA R62, R74.reuse, R42, R63 ;  /* 0x0000002a4a3e7223 */ /* 0x040fe4000000003f */
        /* <DEDUP_REMOVED lines=12> */
[----:B------:R-:W3:Y:S01]  /*88b0*/  LDS.128 R60, [R146.X4+UR5+0x1060] ;  /* 0x00106005923c7984 */ /* 0x000ee20008004c00 */
[----:B------:R-:W-:Y:S01]  /*88c0*/  FFMA R65, R85, R57, R64 ;  /* 0x0000003955417223 */ /* 0x000fe20000000040 */
[----:B------:R-:W-:Y:S01]  /*88d0*/  FFMA R64, R86, R42, R69 ;  /* 0x0000002a56407223 */ /* 0x000fe20000000045 */
[----:B------:R-:W-:Y:S01]  /*88e0*/  FFMA R72, R72, R56, R177 ;  /* 0x0000003848487223 */ /* 0x000fe200000000b1 */
[C---:B------:R-:W-:Y:S01]  /*88f0*/  FFMA R109, R87.reuse, R51, R66 ;  /* 0x00000033576d7223 */ /* 0x040fe20000000042 */
[----:B------:R-:W-:Y:S01]  /*8900*/  FFMA R68, R86, R58, R65 ;  /* 0x0000003a56447223 */ /* 0x000fe20000000041 */
[----:B------:R-:W-:Y:S01]  /*8910*/  FFMA R111, R87, R43, R64 ;  /* 0x0000002b576f7223 */ /* 0x000fe20000000040 */
[----:B------:R-:W-:Y:S01]  /*8920*/  FFMA R73, R73, R57, R72 ;  /* 0x0000003949497223 */ /* 0x000fe20000000048 */
[C---:B-1----:R-:W-:Y:S01]  /*8930*/  FFMA R66, R76.reuse, R48, R181 ;  /* 0x000000304c427223 */ /* 0x042fe200000000b5 */
[----:B------:R-:W-:Y:S01]  /*8940*/  FFMA R64, R76, R40, R183 ;  /* 0x000000284c407223 */ /* 0x000fe200000000b7 */
        /* <DEDUP_REMOVED lines=24> */
[----:B------:R-:W2:Y:S01]  /*8ad0*/  LDS.128 R68, [R146.X4+UR5+0x1260] ;  /* 0x0012600592447984 */ /* 0x000ea20008004c00 */
        /* <DEDUP_REMOVED lines=69> */
[----:B------:R-:W3:Y:S01]  /*8f30*/  LDS.128 R68, [R146.X4+UR5+0x2260] ;  /* 0x0022600592447984 */ /* 0x000ee20008004c00 */
        /* <DEDUP_REMOVED lines=26> */
[----:B------:R-:W-:Y:S01]  /*90e0*/  FFMA R215, R63, R59, R74 ;  /* 0x0000003b3fd77223 */ /* 0x000fe2000000004a */
[C---:B------:R-:W-:Y:S01]  /*90f0*/  FFMA R72, R64.reuse, R56, R219 ;  /* 0x0000003840487223 */ /* 0x040fe200000000db */
[C---:B------:R-:W-:Y:S01]  /*9100*/  FFMA R75, R65.reuse, R49, R62 ;  /* 0x00000031414b7223 */ /* 0x040fe2000000003e */
[----:B------:R-:W-:Y:S01]  /*9110*/  FFMA R77, R65, R41, R60 ;  /* 0x00000029414d7223 */ /* 0x000fe2000000003c */
[----:B------:R-:W-:Y:S01]  /*9120*/  FFMA R64, R64, R52, R221 ;  /* 0x0000003440407223 */ /* 0x000fe200000000dd */
[----:B------:R-:W2:Y:S01]  /*9130*/  LDS.128 R60, [R146.X4+UR5+0x3060] ;  /* 0x00306005923c7984 */ /* 0x000ea20008004c00 */
        /* <DEDUP_REMOVED lines=12> */
[C---:B---3--:R-:W-:Y:S01]  /*9200*/  FFMA R72, R68.reuse, R56, R91 ;  /* 0x0000003844487223 */ /* 0x048fe2000000005b */
[C---:B------:R-:W-:Y:S01]  /*9210*/  FFMA R66, R68.reuse, R48, R223 ;  /* 0x0000003044427223 */ /* 0x040fe200000000df */
[C---:B------:R-:W-:Y:S01]  /*9220*/  FFMA R64, R68.reuse, R40, R89 ;  /* 0x0000002844407223 */ /* 0x040fe20000000059 */
[----:B------:R-:W3:Y:S01]  /*9230*/  LDS.128 R84, [R146.X4+UR5+0x3160] ;  /* 0x0031600592547984 */ /* 0x000ee20008004c00 */
        /* <DEDUP_REMOVED lines=26> */
[----:B------:R-:W1:Y:S01]  /*93e0*/  LDS.128 R76, [R146.X4+UR5+0x3260] ;  /* 0x00326005924c7984 */ /* 0x000e620008004c00 */
[C---:B------:R-:W-:Y:S01]  /*93f0*/  FFMA R237, R47.reuse, R55, R44 ;  /* 0x000000372fed7223 */ /* 0x040fe2000000002c */
[C---:B--2---:R-:W-:Y:S01]  /*9400*/  FFMA R44, R60.reuse, R52, R245 ;  /* 0x000000343c2c7223 */ /* 0x044fe200000000f5 */
[C---:B------:R-:W-:Y:S01]  /*9410*/  FFMA R235, R47.reuse, R43, R46 ;  /* 0x0000002b2feb7223 */ /* 0x040fe2000000002e */
[C---:B------:R-:W-:Y:S01]  /*9420*/  FFMA R46, R60.reuse, R48, R243 ;  /* 0x000000303c2e7223 */ /* 0x040fe200000000f3 */
[C---:B------:R-:W-:Y:S01]  /*9430*/  FFMA R231, R47.reuse, R59, R66 ;  /* 0x0000003b2fe77223 */ /* 0x040fe20000000042 */
[----:B------:R-:W-:Y:S01]  /*9440*/  FFMA R233, R47, R51, R64 ;  /* 0x000000332fe97223 */ /* 0x000fe20000000040 */
[C---:B------:R-:W-:Y:S01]  /*9450*/  FFMA R65, R61.reuse, R53, R44 ;  /* 0x000000353d417223 */ /* 0x040fe2000000002c */
[C---:B------:R-:W-:Y:S01]  /*9460*/  FFMA R47, R61.reuse, R49, R46 ;  /* 0x000000313d2f7223 */ /* 0x040fe2000000002e */
[----:B------:R-:W-:Y:S01]  /*9470*/  FFMA R64, R60, R56, R239 ;  /* 0x000000383c407223 */ /* 0x000fe200000000ef */
[----:B------:R-:W2:Y:S01]  /*9480*/  LDS.128 R80, [R146.X4+UR5+0x3360] ;  /* 0x0033600592507984 */ /* 0x000ea20008004c00 */
[C---:B------:R-:W-:Y:S01]  /*9490*/  FFMA R44, R62.reuse, R54, R65 ;  /* 0x000000363e2c7223 */ /* 0x040fe20000000041 */
[----:B------:R-:W-:Y:S01]  /*94a0*/  FFMA R46, R62, R50, R47 ;  /* 0x000000323e2e7223 */ /* 0x000fe2000000002f */
[-C--:B------:R-:W-:Y:S01]  /*94b0*/  FFMA R60, R60, R40.reuse, R241 ;  /* 0x000000283c3c7223 */ /* 0x080fe200000000f1 */
[----:B------:R-:W-:Y:S01]  /*94c0*/  FFMA R45, R61, R57, R64 ;  /* 0x000000393d2d7223 */ /* 0x000fe20000000040 */
[C---:B------:R-:W-:Y:S01]  /*94d0*/  FFMA R245, R63.reuse, R55, R44 ;  /* 0x000000373ff57223 */ /* 0x040fe2000000002c */
[----:B------:R-:W-:Y:S01]  /*94e0*/  FFMA R239, R63, R51, R46 ;  /* 0x000000333fef7223 */ /* 0x000fe2000000002e */
[C---:B---3--:R-:W-:Y:S01]  /*94f0*/  FFMA R44, R84.reuse, R40, R249 ;  /* 0x00000028542c7223 */ /* 0x048fe200000000f9 */
        /* <DEDUP_REMOVED lines=16> */
[----:B------:R-:W3:Y:S01]  /*9600*/  LDS.128 R44, [R156+0x170] ;  /* 0x000170009c2c7984 */ /* 0x000ee20000000c00 */
[----:B------:R-:W-:Y:S01]  /*9610*/  FFMA R86, R86, R58, R85 ;  /* 0x0000003a56567223 */ /* 0x000fe20000000055 */
[C---:B------:R-:W-:Y:S01]  /*9620*/  FFMA R247, R87.reuse, R43, R84 ;  /* 0x0000002b57f77223 */ /* 0x040fe20000000054 */
[C---:B------:R-:W-:Y:S01]  /*9630*/  FFMA R249, R87.reuse, R51, R90 ;  /* 0x0000003357f97223 */ /* 0x040fe2000000005a */
[----:B------:R-:W4:Y:S01]  /*9640*/  LDS.128 R64, [R156+0x70] ;  /* 0x000070009c407984 */ /* 0x000f220000000c00 */
[C---:B------:R-:W-:Y:S01]  /*9650*/  FFMA R251, R87.reuse, R59, R86 ;  /* 0x0000003b57fb7223 */ /* 0x040fe20000000056 */
[C---:B-1----:R-:W-:Y:S01]  /*9660*/  FFMA R86, R76.reuse, R48, R123 ;  /* 0x000000304c567223 */ /* 0x042fe2000000007b */
[C---:B------:R-:W-:Y:S01]  /*9670*/  FFMA R84, R76.reuse, R40, R225 ;  /* 0x000000284c547223 */ /* 0x040fe200000000e1 */
[----:B------:R-:W1:Y:S01]  /*9680*/  LDS.128 R60, [R156+0x270] ;  /* 0x000270009c3c7984 */ /* 0x000e620000000c00 */
        /* <DEDUP_REMOVED lines=9> */
[----:B------:R-:W1:Y:S01]  /*9720*/  LDS.128 R68, [R156+0x370] ;  /* 0x000370009c447984 */ /* 0x000e620000000c00 */
[C---:B------:R-:W-:Y:S01]  /*9730*/  FFMA R90, R78.reuse, R50, R123 ;  /* 0x000000324e5a7223 */ /* 0x040fe2000000007b */
[C---:B------:R-:W-:Y:S01]  /*9740*/  FFMA R92, R78.reuse, R58, R121 ;  /* 0x0000003a4e5c7223 */ /* 0x040fe20000000079 */
[C---:B------:R-:W-:Y:S01]  /*9750*/  FFMA R76, R78.reuse, R42, R225 ;  /* 0x0000002a4e4c7223 */ /* 0x040fe200000000e1 */
[----:B------:R-:W-:Y:S01]  /*9760*/  FFMA R78, R78, R54, R77 ;  /* 0x000000364e4e7223 */ /* 0x000fe2000000004d */
[C---:B--2---:R-:W-:Y:S01]  /*9770*/  FFMA R40, R80.reuse, R40, R117 ;  /* 0x0000002850287223 */ /* 0x044fe20000000075 */
[C---:B------:R-:W-:Y:S01]  /*9780*/  FFMA R121, R79.reuse, R59, R92 ;  /* 0x0000003b4f797223 */ /* 0x040fe2000000005c */
[C---:B------:R-:W-:Y:S01]  /*9790*/  FFMA R123, R79.reuse, R51, R90 ;  /* 0x000000334f7b7223 */ /* 0x040fe2000000005a */
[C---:B------:R-:W-:Y:S01]  /*97a0*/  FFMA R225, R79.reuse, R43, R76 ;  /* 0x0000002b4fe17223 */ /* 0x040fe2000000004c */
[----:B------:R-:W-:Y:S01]  /*97b0*/  FFMA R229, R79, R55, R78 ;  /* 0x000000374fe57223 */ /* 0x000fe2000000004e */
[C---:B------:R-:W-:Y:S01]  /*97c0*/  FFMA R41, R81.reuse, R41, R40 ;  /* 0x0000002951297223 */ /* 0x040fe20000000028 */
[C---:B------:R-:W-:Y:S01]  /*97d0*/  FFMA R48, R80.reuse, R48, R103 ;  /* 0x0000003050307223 */ /* 0x040fe20000000067 */
[----:B------:R-:W2:Y:S01]  /*97e0*/  LDS.128 R76, [R146.X4+UR5+0x270] ;  /* 0x00027005924c7984 */ /* 0x000ea20008004c00 */
        /* <DEDUP_REMOVED lines=9> */
[----:B---3--:R-:W-:Y:S01]  /*9880*/  FFMA R42, R72, R44, R173 ;  /* 0x0000002c482a7223 */ /* 0x008fe200000000ad */
[C---:B------:R-:W-:Y:S01]  /*9890*/  FFMA R103, R83.reuse, R51, R50 ;  /* 0x0000003353677223 */ /* 0x040fe20000000032 */
[----:B------:R-:W-:Y:S01]  /*98a0*/  FFMA R58, R82, R58, R57 ;  /* 0x0000003a523a7223 */ /* 0x000fe20000000039 */
[----:B------:R-:W-:Y:S01]  /*98b0*/  FFMA R119, R83, R55, R54 ;  /* 0x0000003753777223 */ /* 0x000fe20000000036 */
[----:B----4-:R-:W-:Y:S01]  /*98c0*/  FFMA R40, R72, R64, R171 ;  /* 0x0000004048287223 */ /* 0x010fe200000000ab */
[----:B------:R-:W-:Y:S01]  /*98d0*/  FFMA R51, R73, R45, R42 ;  /* 0x0000002d49337223 */ /* 0x000fe2000000002a */
[----:B------:R-:W-:-:S02]  /*98e0*/  FFMA R101, R83, R59, R58 ;  /* 0x0000003b53657223 */ /* 0x000fc4000000003a */
[C---:B------:R-:W-:Y:S01]  /*98f0*/  FFMA R53, R73.reuse, R65, R40 ;  /* 0x0000004149357223 */ /* 0x040fe20000000028 */
[----:B-1----:R-:W-:Y:S01]  /*9900*/  FFMA R48, R72, R60, R175 ;  /* 0x0000003c48307223 */ /* 0x002fe200000000af */
[----:B------:R-:W1:Y:S01]  /*9910*/  LDS.128 R40, [R146.X4+UR5+0x370] ;  /* 0x0003700592287984 */ /* 0x000e620008004c00 */
        /* <DEDUP_REMOVED lines=21> */
[C---:B--2---:R-:W-:Y:S01]  /*9a70*/  FFMA R54, R76.reuse, R60, R179 ;  /* 0x0000003c4c367223 */ /* 0x044fe200000000b3 */
[----:B------:R-:W-:Y:S01]  /*9a80*/  FFMA R52, R76, R44, R181 ;  /* 0x0000002c4c347223 */ /* 0x000fe200000000b5 */
        /* <DEDUP_REMOVED lines=169> */
[----:B------:R-:W2:Y:S01]  /*a520*/  LDS.128 R76, [R146.X4+UR5+0x3270] ;  /* 0x00327005924c7984 */ /* 0x000ea20008004c00 */
        /* <DEDUP_REMOVED lines=39> */
[C---:B--2---:R-:W-:Y:S01]  /*a7a0*/  FFMA R86, R76.reuse, R60, R123 ;  /* 0x0000003c4c567223 */ /* 0x044fe2000000007b */
[C---:B------:R-:W-:Y:S01]  /*a7b0*/  FFMA R84, R76.reuse, R44, R225 ;  /* 0x0000002c4c547223 */ /* 0x040fe200000000e1 */
[----:B------:R-:W2:Y:S01]  /*a7c0*/  LDS.128 R48, [R156+0x280] ;  /* 0x000280009c307984 */ /* 0x000ea20000000c00 */
        /* <DEDUP_REMOVED lines=9> */
[----:B------:R-:W2:Y:S01]  /*a860*/  LDS.128 R56, [R156+0x380] ;  /* 0x000380009c387984 */ /* 0x000ea20000000c00 */
        /* <DEDUP_REMOVED lines=29> */
[----:B--2---:R-:W-:Y:S01]  /*aa40*/  FFMA R60, R72, R48, R171 ;  /* 0x00000030483c7223 */ /* 0x004fe200000000ab */
        /* <DEDUP_REMOVED lines=1029> */
[----:B------:R-:W-:Y:S01]  /*eaa0*/  FFMA R52, R48, R68, R239 ;  /* 0x0000004430347223 */ /* 0x000fe200000000ef */
[C---:B------:R-:W-:Y:S01]  /*eab0*/  FFMA R43, R49.reuse, R61, R42 ;  /* 0x0000003d312b7223 */ /* 0x040fe2000000002a */
[----:B------:R-:W1:Y:S01]  /*eac0*/  LDS.128 R80, [R146.X4+UR5+0x33b0] ;  /* 0x0033b00592507984 */ /* 0x000e620008004c00 */
[----:B------:R-:W-:Y:S01]  /*ead0*/  FFMA R40, R50, R66, R53 ;  /* 0x0000004232287223 */ /* 0x000fe20000000035 */
[----:B------:R-:W-:Y:S01]  /*eae0*/  FFMA R48, R48, R44, R243 ;  /* 0x0000002c30307223 */ /* 0x000fe200000000f3 */
[----:B------:R-:W-:Y:S01]  /*eaf0*/  FFMA R42, R50, R62, R43 ;  /* 0x0000003e322a7223 */ /* 0x000fe2000000002b */
[----:B------:R-:W-:Y:S01]  /*eb00*/  FFMA R41, R49, R69, R52 ;  /* 0x0000004531297223 */ /* 0x000fe20000000034 */
[C---:B------:R-:W-:Y:S01]  /*eb10*/  FFMA R245, R51.reuse, R67, R40 ;  /* 0x0000004333f57223 */ /* 0x040fe20000000028 */
[C---:B---3--:R-:W-:Y:S01]  /*eb20*/  FFMA R40, R84.reuse, R44, R251 ;  /* 0x0000002c54287223 */ /* 0x048fe200000000fb */
[----:B------:R-:W-:Y:S01]  /*eb30*/  FFMA R239, R51, R63, R42 ;  /* 0x0000003f33ef7223 */ /* 0x000fe2000000002a */
        /* <DEDUP_REMOVED lines=19> */
[C---:B--2---:R-:W-:Y:S01]  /*ec70*/  FFMA R84, R76.reuse, R44, R225 ;  /* 0x0000002c4c547223 */ /* 0x044fe200000000e1 */
[----:B------:R-:W2:Y:S01]  /*ec80*/  LDS.128 R52, [R156+0xc0] ;  /* 0x0000c0009c347984 */ /* 0x000ea20000000c00 */
[C---:B------:R-:W-:Y:S01]  /*ec90*/  FFMA R247, R87.reuse, R71, R86 ;  /* 0x0000004757f77223 */ /* 0x040fe20000000056 */
[C---:B------:R-:W-:Y:S01]  /*eca0*/  FFMA R86, R76.reuse, R60, R123 ;  /* 0x0000003c4c567223 */ /* 0x040fe2000000007b */
[C---:B------:R-:W-:Y:S01]  /*ecb0*/  FFMA R251, R87.reuse, R63, R90 ;  /* 0x0000003f57fb7223 */ /* 0x040fe2000000005a */
[----:B------:R-:W4:Y:S01]  /*ecc0*/  LDS.128 R48, [R156+0x2c0] ;  /* 0x0002c0009c307984 */ /* 0x000f220000000c00 */
        /* <DEDUP_REMOVED lines=31> */
[----:B---3--:R-:W-:Y:S01]  /*eec0*/  FFMA R46, R72, R40, R175 ;  /* 0x00000028482e7223 */ /* 0x008fe200000000af */
[C---:B------:R-:W-:Y:S01]  /*eed0*/  FFMA R103, R83.reuse, R63, R62 ;  /* 0x0000003f53677223 */ /* 0x040fe2000000003e */
[----:B------:R-:W-:Y:S01]  /*eee0*/  FFMA R70, R82, R70, R69 ;  /* 0x0000004652467223 */ /* 0x000fe20000000045 */
[----:B------:R-:W-:Y:S01]  /*eef0*/  FFMA R119, R83, R67, R66 ;  /* 0x0000004353777223 */ /* 0x000fe20000000042 */
[C---:B--2---:R-:W-:Y:S01]  /*ef00*/  FFMA R44, R72.reuse, R52, R171 ;  /* 0x00000034482c7223 */ /* 0x044fe200000000ab */
[----:B------:R-:W-:Y:S01]  /*ef10*/  FFMA R63, R73, R41, R46 ;  /* 0x00000029493f7223 */ /* 0x000fe2000000002e */
[----:B------:R-:W-:Y:S01]  /*ef20*/  FFMA R101, R83, R71, R70 ;  /* 0x0000004753657223 */ /* 0x000fe20000000046 */
[----:B----4-:R-:W-:Y:S01]  /*ef30*/  FFMA R60, R72, R48, R173 ;  /* 0x00000030483c7223 */ /* 0x010fe200000000ad */
        /* <DEDUP_REMOVED lines=38> */
[----:B------:R-:W-:Y:S01]  /*f1a0*/  FFMA R181, R79, R43, R68 ;  /* 0x0000002b4fb57223 */ /* 0x000fe20000000044 */
[-C--:B------:R-:W-:Y:S01]  /*f1b0*/  FFMA R177, R75, R59.reuse, R74 ;  /* 0x0000003b4bb17223 */ /* 0x080fe2000000004a */
[----:B------:R-:W-:Y:S01]  /*f1c0*/  FFMA R179, R79, R59, R72 ;  /* 0x0000003b4fb37223 */ /* 0x000fe20000000048 */
        /* <DEDUP_REMOVED lines=85> */
[C---:B-1----:R-:W-:Y:S01]  /*f720*/  FFMA R46, R60.reuse, R48, R215 ;  /* 0x000000303c2e7223 */ /* 0x042fe200000000d7 */
        /* <DEDUP_REMOVED lines=9> */
[----:B------:R-:W-:Y:S01]  /*f7c0*/  FFMA R61, R61, R53, R60 ;  /* 0x000000353d3d7223 */ /* 0x000fe2000000003c */
[C---:B------:R-:W-:Y:S01]  /*f7d0*/  FFMA R60, R62.reuse, R42, R77 ;  /* 0x0000002a3e3c7223 */ /* 0x040fe2000000004d */
[----:B------:R-:W-:Y:S01]  /*f7e0*/  FFMA R74, R62, R58, R73 ;  /* 0x0000003a3e4a7223 */ /* 0x000fe20000000049 */
[----:B------:R-:W-:Y:S01]  /*f7f0*/  FFMA R84, R84, R52, R127 ;  /* 0x0000003454547223 */ /* 0x000fe2000000007f */
[----:B------:R-:W-:Y:S01]  /*f800*/  FFMA R62, R62, R54, R61 ;  /* 0x000000363e3e7223 */ /* 0x000fe2000000003d */
[C---:B------:R-:W-:Y:S01]  /*f810*/  FFMA R213, R63.reuse, R43, R60 ;  /* 0x0000002b3fd57223 */ /* 0x040fe2000000003c */
[C---:B--2---:R-:W-:Y:S01]  /*f820*/  FFMA R60, R64.reuse, R40, R95 ;  /* 0x00000028403c7223 */ /* 0x044fe2000000005f */
        /* <DEDUP_REMOVED lines=11> */
[C---:B------:R-:W-:Y:S01]  /*f8e0*/  FFMA R73, R65.reuse, R57, R72 ;  /* 0x0000003941497223 */ /* 0x040fe20000000048 */
[C---:B------:R-:W-:Y:S01]  /*f8f0*/  FFMA R102, R66.reuse, R50, R75 ;  /* 0x0000003242667223 */ /* 0x040fe2000000004b */
[----:B------:R-:W-:Y:S01]  /*f900*/  FFMA R65, R65, R53, R64 ;  /* 0x0000003541417223 */ /* 0x000fe20000000040 */
[----:B------:R-:W-:Y:S01]  /*f910*/  FFMA R127, R87, R55, R86 ;  /* 0x00000037577f7223 */ /* 0x000fe20000000056 */
[C---:B------:R-:W-:Y:S01]  /*f920*/  FFMA R104, R66.reuse, R58, R73 ;  /* 0x0000003a42687223 */ /* 0x040fe20000000049 */
[----:B------:R-:W4:Y:S01]  /*f930*/  LDS.128 R84, [R146.X4+UR5+0x31c0] ;  /* 0x0031c00592547984 */ /* 0x000f220008004c00 */
[C---:B------:R-:W-:Y:S01]  /*f940*/  FFMA R100, R66.reuse, R42, R77 ;  /* 0x0000002a42647223 */ /* 0x040fe2000000004d */
[----:B------:R-:W-:Y:S01]  /*f950*/  FFMA R110, R66, R54, R65 ;  /* 0x00000036426e7223 */ /* 0x000fe20000000041 */
[C---:B------:R-:W-:Y:S01]  /*f960*/  FFMA R104, R67.reuse, R59, R104 ;  /* 0x0000003b43687223 */ /* 0x040fe20000000068 */
[C---:B------:R-:W-:Y:S01]  /*f970*/  FFMA R102, R67.reuse, R51, R102 ;  /* 0x0000003343667223 */ /* 0x040fe20000000066 */
[C---:B------:R-:W-:Y:S01]  /*f980*/  FFMA R100, R67.reuse, R43, R100 ;  /* 0x0000002b43647223 */ /* 0x040fe20000000064 */
[C---:B---3--:R-:W-:Y:S01]  /*f990*/  FFMA R72, R68.reuse, R56, R89 ;  /* 0x0000003844487223 */ /* 0x048fe20000000059 */
        /* <DEDUP_REMOVED lines=8> */
[C---:B-1----:R-:W-:Y:S01]  /*fa20*/  FFMA R68, R44.reuse, R56, R233 ;  /* 0x000000382c447223 */ /* 0x042fe200000000e9 */
[----:B------:R-:W-:Y:S01]  /*fa30*/  FFMA R66, R44, R48, R231 ;  /* 0x000000302c427223 */ /* 0x000fe200000000e7 */
        /* <DEDUP_REMOVED lines=25> */
[----:B------:R-:W2:Y:S01]  /*fbd0*/  LDS.128 R80, [R146.X4+UR5+0x33c0] ;  /* 0x0033c00592507984 */ /* 0x000ea20008004c00 */
[----:B------:R-:W-:Y:S01]  /*fbe0*/  FFMA R46, R62, R50, R47 ;  /* 0x000000323e2e7223 */ /* 0x000fe2000000002f */
[C---:B------:R-:W-:Y:S01]  /*fbf0*/  FFMA R45, R61.reuse, R57, R68 ;  /* 0x000000393d2d7223 */ /* 0x040fe20000000044 */
[----:B------:R-:W-:Y:S01]  /*fc00*/  FFMA R61, R61, R41, R60 ;  /* 0x000000293d3d7223 */ /* 0x000fe2000000003c */
[C---:B------:R-:W-:Y:S01]  /*fc10*/  FFMA R243, R63.reuse, R55, R44 ;  /* 0x000000373ff37223 */ /* 0x040fe2000000002c */
[----:B------:R-:W-:Y:S01]  /*fc20*/  FFMA R91, R63, R51, R46 ;  /* 0x000000333f5b7223 */ /* 0x000fe2000000002e */
[C---:B----4-:R-:W-:Y:S01]  /*fc30*/  FFMA R88, R84.reuse, R52, R88 ;  /* 0x0000003454587223 */ /* 0x050fe20000000058 */
[C---:B------:R-:W-:Y:S01]  /*fc40*/  FFMA R44, R84.reuse, R40, R249 ;  /* 0x00000028542c7223 */ /* 0x040fe200000000f9 */
[----:B------:R-:W-:Y:S01]  /*fc50*/  FFMA R46, R84, R48, R251 ;  /* 0x00000030542e7223 */ /* 0x000fe200000000fb */
        /* <DEDUP_REMOVED lines=17> */
[-C--:B------:R-:W-:Y:S01]  /*fd70*/  FFMA R185, R79, R55.reuse, R78 ;  /* 0x000000374fb97223 */ /* 0x080fe2000000004e */
[----:B------:R-:W-:Y:S01]  /*fd80*/  LDS.128 R44, [R146.X4+UR5+0xd0] ;  /* 0x0000d005922c7984 */ /* 0x000fe20008004c00 */
[----:B------:R-:W-:Y:S01]  /*fd90*/  FFMA R86, R86, R58, R85 ;  /* 0x0000003a56567223 */ /* 0x000fe20000000055 */
[C---:B------:R-:W-:Y:S01]  /*fda0*/  FFMA R241, R87.reuse, R55, R84 ;  /* 0x0000003757f17223 */ /* 0x040fe20000000054 */
[C---:B-1----:R-:W-:Y:S01]  /*fdb0*/  FFMA R84, R64.reuse, R40, R225 ;  /* 0x0000002840547223 */ /* 0x042fe200000000e1 */
[----:B------:R-:W1:Y:S01]  /*fdc0*/  LDS.128 R60, [R156+0xd0] ;  /* 0x0000d0009c3c7984 */ /* 0x000e620000000c00 */
[C---:B------:R-:W-:Y:S01]  /*fdd0*/  FFMA R221, R87.reuse, R59, R86 ;  /* 0x0000003b57dd7223 */ /* 0x040fe20000000056 */
[C---:B------:R-:W-:Y:S01]  /*fde0*/  FFMA R86, R64.reuse, R48, R123 ;  /* 0x0000003040567223 */ /* 0x040fe2000000007b */
[C---:B------:R-:W-:Y:S01]  /*fdf0*/  FFMA R227, R87.reuse, R43, R88 ;  /* 0x0000002b57e37223 */ /* 0x040fe20000000058 */
        /* <DEDUP_REMOVED lines=18> */
[----:B------:R-:W-:Y:S01]  /*ff20*/  FFMA R113, R67, R55, R66 ;  /* 0x0000003743717223 */ /* 0x000fe20000000042 */
[C---:B--2---:R-:W-:Y:S01]  /*ff30*/  FFMA R40, R80.reuse, R40, R117 ;  /* 0x0000002850287223 */ /* 0x044fe20000000075 */
        /* <DEDUP_REMOVED lines=17> */
[----:B---3--:R-:W-:-:S02]  /*10050*/  FFMA R42, R44, R68, R173 ;  /* 0x000000442c2a7223 */ /* 0x008fc400000000ad */
[C---:B------:R-:W-:Y:S01]  /*10060*/  FFMA R53, R45.reuse, R61, R40 ;  /* 0x0000003d2d357223 */ /* 0x040fe20000000028 */
        /* <DEDUP_REMOVED lines=25> */
[C---:B------:R-:W-:Y:S01]  /*10200*/  FFMA R52, R86.reuse, R78, R49 ;  /* 0x0000004e56347223 */ /* 0x040fe20000000031 */
[----:B------:R-:W-:Y:S01]  /*10210*/  FFMA R86, R86, R62, R85 ;  /* 0x0000003e56567223 */ /* 0x000fe20000000055 */
[C---:B------:R-:W-:Y:S01]  /*10220*/  FFMA R109, R87.reuse, R75, R50 ;  /* 0x0000004b576d7223 */ /* 0x040fe20000000032 */
[C---:B------:R-:W-:Y:S01]  /*10230*/  FFMA R85, R87.reuse, R71, R48 ;  /* 0x0000004757557223 */ /* 0x040fe20000000030 */
[C---:B--2---:R-:W-:Y:S01]  /*10240*/  FFMA R50, R64.reuse, R72, R183 ;  /* 0x0000004840327223 */ /* 0x044fe200000000b7 */
        /* <DEDUP_REMOVED lines=13> */
[C---:B-1----:R-:W-:Y:S01]  /*10320*/  FFMA R52, R40.reuse, R68, R187 ;  /* 0x0000004428347223 */ /* 0x042fe200000000bb */
        /* <DEDUP_REMOVED lines=11> */
[----:B------:R-:W1:Y:S01]  /*103e0*/  LDS.128 R52, [R146.X4+UR5+0x12d0] ;  /* 0x0012d00592347984 */ /* 0x000e620008004c00 */
[C---:B------:R-:W-:Y:S01]  /*103f0*/  FFMA R80, R42.reuse, R78, R57 ;  /* 0x0000004e2a507223 */ /* 0x040fe20000000039 */
[C---:B------:R-:W-:Y:S01]  /*10400*/  FFMA R56, R42.reuse, R74, R59 ;  /* 0x0000004a2a387223 */ /* 0x040fe2000000003b */
[----:B------:R-:W-:Y:S01]  /*10410*/  FFMA R82, R42, R62, R41 ;  /* 0x0000003e2a527223 */ /* 0x000fe20000000029 */
[C---:B------:R-:W-:Y:S01]  /*10420*/  FFMA R129, R43.reuse, R71, R40 ;  /* 0x000000472b817223 */ /* 0x040fe20000000028 */
[C---:B------:R-:W-:Y:S01]  /*10430*/  FFMA R80, R43.reuse, R79, R80 ;  /* 0x0000004f2b507223 */ /* 0x040fe20000000050 */
        /* <DEDUP_REMOVED lines=88> */
[----:B------:R-:W-:Y:S01]  /*109c0*/  FFMA R110, R48, R60, R110 ;  /* 0x0000003c306e7223 */ /* 0x000fe2000000006e */
        /* <DEDUP_REMOVED lines=29> */
[C---:B--2---:R-:W-:Y:S01]  /*10ba0*/  FFMA R50, R40.reuse, R76, R235 ;  /* 0x0000004c28327223 */ /* 0x044fe200000000eb */
        /* <DEDUP_REMOVED lines=15> */
[----:B------:R-:W-:Y:S01]  /*10ca0*/  FFMA R40, R42, R62, R53 ;  /* 0x0000003e2a287223 */ /* 0x000fe20000000035 */
[----:B-1----:R-:W-:Y:S01]  /*10cb0*/  FFMA R52, R44, R76, R89 ;  /* 0x0000004c2c347223 */ /* 0x002fe20000000059 */
        /* <DEDUP_REMOVED lines=16> */
[C---:B---3--:R-:W-:Y:S01]  /*10dc0*/  FFMA R44, R56.reuse, R72, R223 ;  /* 0x00000048382c7223 */ /* 0x048fe200000000df */
        /* <DEDUP_REMOVED lines=12> */
[----:B------:R-:W-:Y:S01]  /*10e90*/  LDS.128 R88, [R156+0xe0] ;  /* 0x0000e0009c587984 */ /* 0x000fe20000000c00 */
[----:B------:R-:W-:Y:S01]  /*10ea0*/  FFMA R251, R67, R63, R66 ;  /* 0x0000003f43fb7223 */ /* 0x000fe20000000042 */
[C---:B------:R-:W-:Y:S01]  /*10eb0*/  FFMA R56, R58.reuse, R62, R45 ;  /* 0x0000003e3a387223 */ /* 0x040fe2000000002d */
[----:B------:R-:W-:Y:S01]  /*10ec0*/  FFMA R175, R47, R71, R46 ;  /* 0x000000472faf7223 */ /* 0x000fe2000000002e */
[----:B------:R-:W3:Y:S01]  /*10ed0*/  LDS.128 R40, [R146.X4+UR5+0xe0] ;  /* 0x0000e00592287984 */ /* 0x000ee20008004c00 */
        /* <DEDUP_REMOVED lines=10> */
[----:B------:R-:W-:Y:S01]  /*10f80*/  FFMA R107, R49, R69, R56 ;  /* 0x00000045316b7223 */ /* 0x000fe20000000038 */
[----:B------:R-:W4:Y:S01]  /*10f90*/  LDS.128 R44, [R156+0x3e0] ;  /* 0x0003e0009c2c7984 */ /* 0x000f220000000c00 */
[C---:B------:R-:W-:Y:S01]  /*10fa0*/  FFMA R94, R48.reuse, R76, R93 ;  /* 0x0000004c305e7223 */ /* 0x040fe2000000005d */
[----:B------:R-:W-:-:S02]  /*10fb0*/  FFMA R48, R48, R60, R113 ;  /* 0x0000003c30307223 */ /* 0x000fc40000000071 */
[----:B------:R-:W4:Y:S01]  /*10fc0*/  LDS.128 R56, [R146.X4+UR5+0x1e0] ;  /* 0x0001e00592387984 */ /* 0x000f220008004c00 */
        /* <DEDUP_REMOVED lines=27> */
[C---:B--2---:R-:W-:Y:S01]  /*11180*/  FFMA R54, R40.reuse, R64, R225 ;  /* 0x0000004028367223 */ /* 0x044fe200000000e1 */
[----:B------:R-:W-:Y:S01]  /*11190*/  FFMA R69, R41, R89, R52 ;  /* 0x0000005929457223 */ /* 0x000fe20000000034 */
[----:B------:R-:W-:Y:S01]  /*111a0*/  FFMA R213, R55, R75, R74 ;  /* 0x0000004b37d57223 */ /* 0x000fe2000000004a */
[----:B----4-:R-:W-:Y:S01]  /*111b0*/  FFMA R60, R40, R100, R229 ;  /* 0x00000064283c7223 */ /* 0x010fe200000000e5 */
[----:B------:R-:W-:-:S02]  /*111c0*/  FFMA R63, R41, R65, R54 ;  /* 0x00000041293f7223 */ /* 0x000fc40000000036 */
[----:B------:R-:W2:Y:S01]  /*111d0*/  LDS.128 R52, [R146.X4+UR5+0x3e0] ;  /* 0x0003e00592347984 */ /* 0x000ea20008004c00 */
        /* <DEDUP_REMOVED lines=14> */
[----:B------:R-:W-:Y:S01]  /*112c0*/  FFMA R69, R57, R65, R40 ;  /* 0x0000004139457223 */ /* 0x000fe20000000028 */
[C---:B------:R-:W-:Y:S01]  /*112d0*/  FFMA R60, R56.reuse, R44, R111 ;  /* 0x0000002c383c7223 */ /* 0x040fe2000000006f */
[----:B------:R-:W3:Y:S01]  /*112e0*/  LDS.128 R40, [R146.X4+UR5+0x10e0] ;  /* 0x0010e00592287984 */ /* 0x000ee20008004c00 */
[----:B------:R-:W-:-:S02]  /*112f0*/  FFMA R56, R56, R88, R87 ;  /* 0x0000005838387223 */ /* 0x000fc40000000057 */
[C---:B------:R-:W-:Y:S01]  /*11300*/  FFMA R61, R57.reuse, R45, R60 ;  /* 0x0000002d393d7223 */ /* 0x040fe2000000003c */
[C---:B------:R-:W-:Y:S01]  /*11310*/  FFMA R60, R58.reuse, R102, R63 ;  /* 0x000000663a3c7223 */ /* 0x040fe2000000003f */
[----:B------:R-:W-:Y:S01]  /*11320*/  FFMA R57, R57, R89, R56 ;  /* 0x0000005939397223 */ /* 0x000fe20000000038 */
[C---:B------:R-:W-:Y:S01]  /*11330*/  FFMA R56, R58.reuse, R66, R69 ;  /* 0x000000423a387223 */ /* 0x040fe20000000045 */
[----:B------:R-:W-:Y:S01]  /*11340*/  FFMA R62, R58, R46, R61 ;  /* 0x0000002e3a3e7223 */ /* 0x000fe2000000003d */
[C---:B------:R-:W-:Y:S01]  /*11350*/  FFMA R109, R59.reuse, R103, R60 ;  /* 0x000000673b6d7223 */ /* 0x040fe2000000003c */
[----:B-1----:R-:W-:Y:S01]  /*11360*/  FFMA R60, R48, R44, R249 ;  /* 0x0000002c303c7223 */ /* 0x002fe200000000f9 */
[----:B------:R-:W-:Y:S01]  /*11370*/  FFMA R68, R58, R90, R57 ;  /* 0x0000005a3a447223 */ /* 0x000fe20000000039 */
[----:B------:R-:W-:Y:S01]  /*11380*/  FFMA R111, R59, R47, R62 ;  /* 0x0000002f3b6f7223 */ /* 0x000fe2000000003e */
[C---:B------:R-:W-:Y:S01]  /*11390*/  FFMA R58, R48.reuse, R100, R247 ;  /* 0x00000064303a7223 */ /* 0x040fe200000000f7 */
[----:B------:R-:W-:Y:S01]  /*113a0*/  FFMA R57, R49, R45, R60 ;  /* 0x0000002d31397223 */ /* 0x000fe2000000003c */
[C---:B------:R-:W-:Y:S01]  /*113b0*/  FFMA R71, R59.reuse, R67, R56 ;  /* 0x000000433b477223 */ /* 0x040fe20000000038 */
[----:B------:R-:W1:Y:S01]  /*113c0*/  LDS.128 R60, [R146.X4+UR5+0x11e0] ;  /* 0x0011e005923c7984 */ /* 0x000e620008004c00 */
        /* <DEDUP_REMOVED lines=12> */
[C---:B--2---:R-:W-:Y:S01]  /*11490*/  FFMA R80, R52.reuse, R44, R80 ;  /* 0x0000002c34507223 */ /* 0x044fe20000000050 */
[----:B------:R-:W2:Y:S01]  /*114a0*/  LDS.128 R56, [R146.X4+UR5+0x12e0] ;  /* 0x0012e00592387984 */ /* 0x000ea20008004c00 */
        /* <DEDUP_REMOVED lines=10> */
[C---:B---3--:R-:W-:Y:S01]  /*11550*/  FFMA R116, R40.reuse, R44, R116 ;  /* 0x0000002c28747223 */ /* 0x048fe20000000074 */
        /* <DEDUP_REMOVED lines=13> */
[----:B------:R-:W-:Y:S01]  /*11630*/  FFMA R52, R42, R102, R51 ;  /* 0x000000662a347223 */ /* 0x000fe20000000033 */
[C---:B------:R-:W-:Y:S01]  /*11640*/  FFMA R53, R41.reuse, R89, R120 ;  /* 0x0000005929357223 */ /* 0x040fe20000000078 */
[----:B------:R-:W3:Y:S01]  /*11650*/  LDS.128 R48, [R146.X4+UR5+0x13e0] ;  /* 0x0013e00592307984 */ /* 0x000ee20008004c00 */
[----:B------:R-:W-:Y:S01]  /*11660*/  FFMA R41, R41, R65, R112 ;  /* 0x0000004129297223 */ /* 0x000fe20000000070 */
[----:B-1----:R-:W-:Y:S01]  /*11670*/  FFMA R126, R60, R44, R126 ;  /* 0x0000002c3c7e7223 */ /* 0x002fe2000000007e */
        /* <DEDUP_REMOVED lines=16> */
[C---:B--2---:R-:W-:Y:S01]  /*11780*/  FFMA R162, R56.reuse, R88, R162 ;  /* 0x0000005838a27223 */ /* 0x044fe200000000a2 */
[C---:B------:R-:W-:Y:S01]  /*11790*/  FFMA R130, R56.reuse, R64, R130 ;  /* 0x0000004038827223 */ /* 0x040fe20000000082 */
[----:B------:R-:W-:Y:S01]  /*117a0*/  FFMA R158, R56, R100, R158 ;  /* 0x00000064389e7223 */ /* 0x000fe2000000009e */
        /* <DEDUP_REMOVED lines=23> */
[C---:B------:R-:W-:Y:S01]  /*11920*/  FFMA R74, R48.reuse, R44, R105 ;  /* 0x0000002c304a7223 */ /* 0x040fe20000000069 */
[----:B------:R-:W-:Y:S01]  /*11930*/  FFMA R112, R59, R91, R112 ;  /* 0x0000005b3b707223 */ /* 0x000fe20000000070 */
        /* <DEDUP_REMOVED lines=12> */
[C---:B-1----:R-:W-:Y:S01]  /*11a00*/  FFMA R92, R40.reuse, R44, R92 ;  /* 0x0000002c285c7223 */ /* 0x042fe2000000005c */
[C---:B------:R-:W-:Y:S01]  /*11a10*/  FFMA R86, R40.reuse, R100, R86 ;  /* 0x0000006428567223 */ /* 0x040fe20000000056 */
[C---:B------:R-:W-:Y:S01]  /*11a20*/  FFMA R84, R40.reuse, R64, R84 ;  /* 0x0000004028547223 */ /* 0x040fe20000000054 */
[C---:B------:R-:W-:Y:S01]  /*11a30*/  FFMA R235, R51.reuse, R47, R94 ;  /* 0x0000002f33eb7223 */ /* 0x040fe2000000005e */
[C---:B------:R-:W-:Y:S01]  /*11a40*/  FFMA R233, R51.reuse, R103, R74 ;  /* 0x0000006733e97223 */ /* 0x040fe2000000004a */
[C---:B------:R-:W-:Y:S01]  /*11a50*/  FFMA R249, R51.reuse, R67, R48 ;  /* 0x0000004333f97223 */ /* 0x040fe20000000030 */
[----:B------:R-:W-:Y:S01]  /*11a60*/  FFMA R116, R51, R91, R116 ;  /* 0x0000005b33747223 */ /* 0x000fe20000000074 */
        /* <DEDUP_REMOVED lines=15> */
[----:B---3--:R-:W-:-:S03]  /*11b60*/  FFMA R70, R128, R60, R70 ;  /* 0x0000003c80467223 */ /* 0x008fc60000000046 */
[C---:B------:R-:W-:Y:S01]  /*11b70*/  FFMA R43, R129.reuse, R53, R42 ;  /* 0x00000035812b7223 */ /* 0x040fe2000000002a */
[C---:B----4-:R-:W-:Y:S01]  /*11b80*/  FFMA R40, R128.reuse, R80, R73 ;  /* 0x0000005080287223 */ /* 0x050fe20000000049 */
[C---:B------:R-:W-:Y:S01]  /*11b90*/  FFMA R41, R129.reuse, R61, R70 ;  /* 0x0000003d81297223 */ /* 0x040fe20000000046 */
[----:B------:R-:W-:Y:S02]  /*11ba0*/  FFMA R72, R128, R76, R72 ;  /* 0x0000004c80487223 */ /* 0x000fe40000000048 */
[C---:B------:R-:W-:Y:S01]  /*11bb0*/  FFMA R97, R129.reuse, R81, R40 ;  /* 0x0000005181617223 */ /* 0x040fe20000000028 */
[C---:B------:R-:W-:Y:S01]  /*11bc0*/  FFMA R40, R130.reuse, R54, R43 ;  /* 0x0000003682287223 */ /* 0x040fe2000000002b */
[C---:B------:R-:W-:Y:S01]  /*11bd0*/  FFMA R42, R130.reuse, R62, R41 ;  /* 0x0000003e822a7223 */ /* 0x040fe20000000029 */
[----:B------:R-:W-:Y:S01]  /*11be0*/  FFMA R129, R129, R77, R72 ;  /* 0x0000004d81817223 */ /* 0x000fe20000000048 */
[----:B------:R-:W-:Y:S01]  /*11bf0*/  FFMA R128, R130, R82, R97 ;  /* 0x0000005282807223 */ /* 0x000fe20000000061 */
        /* <DEDUP_REMOVED lines=9> */
[----:B------:R-:W-:-:S02]  /*11c90*/  FFMA R70, R56, R76, R111 ;  /* 0x0000004c38467223 */ /* 0x000fc4000000006f */
        /* <DEDUP_REMOVED lines=17> */
[C---:B------:R-:W-:Y:S01]  /*11db0*/  FFMA R57, R49.reuse, R77, R68 ;  /* 0x0000004d31397223 */ /* 0x040fe20000000044 */
[C---:B------:R-:W-:Y:S01]  /*11dc0*/  FFMA R59, R49.reuse, R61, R58 ;  /* 0x0000003d313b7223 */ /* 0x040fe2000000003a */
[----:B------:R-:W1:Y:S01]  /*11dd0*/  LDS.128 R68, [R146.X4+UR5+0x11f0] ;  /* 0x0011f00592447984 */ /* 0x000e620008004c00 */
        /* <DEDUP_REMOVED lines=217> */
[----:B------:R-:W2:Y:S01]  /*12b70*/  LDS.128 R48, [R146.X4+UR5+0x23f0] ;  /* 0x0023f00592307984 */ /* 0x000ea20008004c00 */
        /* <DEDUP_REMOVED lines=27> */
[C---:B-1----:R-:W-:Y:S01]  /*12d30*/  FFMA R42, R68.reuse, R60, R187 ;  /* 0x0000003c442a7223 */ /* 0x042fe200000000bb */
        /* <DEDUP_REMOVED lines=67> */
[----:B------:R-:W-:-:S02]  /*13170*/  FFMA R44, R43, R83, R42 ;  /* 0x000000532b2c7223 */ /* 0x000fc4000000002a */
[----:B------:R2:W3:Y:S01]  /*13180*/  LDS.128 R40, [R146.X4+UR5+0x33f0] ;  /* 0x0033f00592287984 */ /* 0x0004e20008004c00 */
[C---:B-1----:R-:W-:Y:S01]  /*13190*/  FFMA R116, R100.reuse, R80, R223 ;  /* 0x0000005064747223 */ /* 0x042fe200000000df */
[C---:B------:R-:W-:Y:S01]  /*131a0*/  FFMA R118, R100.reuse, R52, R199 ;  /* 0x0000003464767223 */ /* 0x040fe200000000c7 */
[C---:B------:R-:W-:Y:S01]  /*131b0*/  FFMA R124, R100.reuse, R60, R219 ;  /* 0x0000003c647c7223 */ /* 0x040fe200000000db */
[----:B------:R-:W-:-:S01]  /*131c0*/  FFMA R100, R100, R76, R221 ;  /* 0x0000004c64647223 */ /* 0x000fc200000000dd */
[----:B--2---:R-:W-:Y:S01]  /*131d0*/  SEL R144, R144, RZ, !P1 ;  /* 0x000000ff90907207 */ /* 0x004fe20004800000 */
[----:B------:R-:W-:Y:S06]  /*131e0*/  BAR.SYNC 0x0 ;  /* 0x0000000000007b1d */ /* 0x000fec0000000000 */
[----:B------:R-:W-:Y:S01]  /*131f0*/  IADD3 R68, P1, R0, UR6, RZ ;  /* 0x0000000600447c10 */ /* 0x000fe2000ff3e0ff */
[----:B------:R-:W-:Y:S01]  /*13200*/  UIADD3 UR4, UR4, 0x1, URZ ;  /* 0x0000000104047890 */ /* 0x000fe2000fffe03f */
[----:B------:R-:W-:Y:S01]  /*13210*/  IADD3 R70, P2, R2, UR6, RZ ;  /* 0x0000000602467c10 */ /* 0x000fe2000ff5e0ff */
[C---:B---3--:R-:W-:Y:S01]  /*13220*/  FFMA R76, R40.reuse, R76, R125 ;  /* 0x0000004c284c7223 */ /* 0x048fe2000000007d */
[----:B------:R-:W-:Y:S01]  /*13230*/  IADD3.X R69, R3, UR7, RZ, P1, !PT ;  /* 0x0000000703457c10 */ /* 0x000fe20008ffe4ff */
[----:B------:R-:W-:Y:S01]  /*13240*/  FFMA R60, R40, R60, R117 ;  /* 0x0000003c283c7223 */ /* 0x000fe20000000075 */
[----:B------:R-:W-:Y:S01]  /*13250*/  IADD3 R170, P1, R4, UR6, RZ ;  /* 0x0000000604aa7c10 */ /* 0x000fe2000ff3e0ff */
[----:B------:R-:W-:Y:S01]  /*13260*/  FFMA R52, R40, R52, R127 ;  /* 0x0000003428347223 */ /* 0x000fe2000000007f */
[----:B------:R-:W-:Y:S01]  /*13270*/  LEA R179, R144, R169, 0xe ;  /* 0x000000a990b37211 */ /* 0x000fe200078e70ff */
[----:B------:R-:W-:Y:S01]  /*13280*/  FFMA R40, R40, R80, R119 ;  /* 0x0000005028287223 */ /* 0x000fe20000000077 */
[----:B------:R-:W-:Y:S01]  /*13290*/  IADD3.X R171, R7, UR7, RZ, P1, !PT ;  /* 0x0000000707ab7c10 */ /* 0x000fe20008ffe4ff */
[----:B------:R-:W-:Y:S01]  /*132a0*/  UISETP.GE.AND UP0, UPT, UR4, 0x2, UPT ;  /* 0x000000020400788c */ /* 0x000fe2000bf06270 */
[----:B------:R-:W-:Y:S01]  /*132b0*/  IADD3 R172, P1, R6, UR6, RZ ;  /* 0x0000000606ac7c10 */ /* 0x000fe2000ff3e0ff */
[----:B------:R-:W-:Y:S01]  /*132c0*/  @!PT LDS RZ, [RZ] ;  /* 0x00000000fffff984 */ /* 0x000fe20000000800 */
[----:B------:R-:W-:Y:S01]  /*132d0*/  @!PT LDS RZ, [RZ] ;  /* 0x00000000fffff984 */ /* 0x000fe20000000800 */
[----:B------:R-:W-:Y:S01]  /*132e0*/  @!PT LDS RZ, [RZ] ;  /* 0x00000000fffff984 */ /* 0x000fe20000000800 */
[----:B------:R1:W-:Y:S01]  /*132f0*/  LDGSTS.E.BYPASS.128 [R179], [R68.64], P0 ;  /* 0x0000000044b37fae */ /* 0x0003e20008101c4a */
[----:B------:R-:W-:Y:S01]  /*13300*/  LEA R181, R144, R167, 0xe ;  /* 0x000000a790b57211 */ /* 0x000fe200078e70ff */
[----:B------:R-:W-:Y:S01]  /*13310*/  USEL UR4, UR4, URZ, !UP0 ;  /* 0x0000003f04047287 */ /* 0x000fe2000c000000 */
[----:B------:R-:W-:-:S02]  /*13320*/  IADD3.X R173, R9, UR7, RZ, P1, !PT ;  /* 0x0000000709ad7c10 */ /* 0x000fc40008ffe4ff */
[----:B------:R-:W-:Y:S01]  /*13330*/  IADD3 R176, P1, R10, UR6, RZ ;  /* 0x000000060ab07c10 */ /* 0x000fe2000ff3e0ff */
[----:B------:R-:W-:Y:S01]  /*13340*/  USHF.L.U32 UR5, UR4, 0xe, URZ ;  /* 0x0000000e04057899 */ /* 0x000fe2000800063f */
[----:B------:R-:W-:Y:S01]  /*13350*/  IADD3.X R71, R5, UR7, RZ, P2, !PT ;  /* 0x0000000705477c10 */ /* 0x000fe200097fe4ff */
[----:B------:R-:W-:Y:S01]  /*13360*/  ULEA UR8, UR4, 0x8000, 0xf ;  /* 0x0000800004087891 */ /* 0x000fe2000f8e783f */
[----:B------:R-:W-:Y:S02]  /*13370*/  LEA R183, R144, R165, 0xe ;  /* 0x000000a590b77211 */ /* 0x000fe400078e70ff */
[----:B------:R-:W-:Y:S01]  /*13380*/  IADD3.X R177, R13, UR7, RZ, P1, !PT ;  /* 0x000000070db17c10 */ /* 0x000fe20008ffe4ff */
[----:B------:R2:W-:Y:S01]  /*13390*/  LDGSTS.E.BYPASS.128 [R181], [R70.64], P0 ;  /* 0x0000000046b57fae */ /* 0x0005e20008101c4a */
[----:B-1----:R-:W-:Y:S02]  /*133a0*/  IADD3 R68, P1, R12, UR6, RZ ;  /* 0x000000060c447c10 */ /* 0x002fe4000ff3e0ff */
[----:B------:R-:W-:Y:S01]  /*133b0*/  IADD3 R174, P2, R8, UR6, RZ ;  /* 0x0000000608ae7c10 */ /* 0x000fe2000ff5e0ff */
[----:B------:R1:W-:Y:S01]  /*133c0*/  LDGSTS.E.BYPASS.128 [R183], [R170.64], P0 ;  /* 0x00000000aab77fae */ /* 0x0003e20008101c4a */
[----:B------:R-:W-:-:S02]  /*133d0*/  LEA R185, R144, R163, 0xe ;  /* 0x000000a390b97211 */ /* 0x000fc400078e70ff */
[----:B------:R-:W-:Y:S02]  /*133e0*/  IADD3.X R69, R15, UR7, RZ, P1, !PT ;  /* 0x000000070f457c10 */ /* 0x000fe40008ffe4ff */
[C---:B------:R-:W-:Y:S01]  /*133f0*/  LEA R187, R144.reuse, R161, 0xe ;  /* 0x000000a190bb7211 */ /* 0x040fe200078e70ff */
[----:B------:R3:W-:Y:S01]  /*13400*/  LDGSTS.E.BYPASS.128 [R185], [R172.64], P0 ;  /* 0x00000000acb97fae */ /* 0x0007e20008101c4a */
[----:B------:R-:W-:Y:S02]  /*13410*/  IADD3.X R175, R11, UR7, RZ, P2, !PT ;  /* 0x000000070baf7c10 */ /* 0x000fe400097fe4ff */
[----:B--2---:R-:W-:Y:S02]  /*13420*/  LEA R181, R144, R159, 0xe ;  /* 0x0000009f90b57211 */ /* 0x004fe400078e70ff */
[----:B------:R-:W-:Y:S01]  /*13430*/  IADD3 R178, P2, R14, UR6, RZ ;  /* 0x000000060eb27c10 */ /* 0x000fe2000ff5e0ff */
[----:B------:R2:W-:Y:S01]  /*13440*/  LDGSTS.E.BYPASS.128 [R187], [R174.64], P0 ;  /* 0x00000000aebb7fae */ /* 0x0005e20008101c4a */
[----:B-1----:R-:W-:-:S02]  /*13450*/  IADD3 R170, P1, R18, UR6, RZ ;  /* 0x0000000612aa7c10 */ /* 0x002fc4000ff3e0ff */
[----:B------:R-:W-:Y:S01]  /*13460*/  LEA R183, R144, R157, 0xe ;  /* 0x0000009d90b77211 */ /* 0x000fe200078e70ff */
[----:B------:R1:W-:Y:S01]  /*13470*/  LDGSTS.E.BYPASS.128 [R181], [R176.64], P0 ;  /* 0x00000000b0b57fae */ /* 0x0003e20008101c4a */
[----:B------:R-:W-:Y:S02]  /*13480*/  IADD3.X R171, R21, UR7, RZ, P1, !PT ;  /* 0x0000000715ab7c10 */ /* 0x000fe40008ffe4ff */
[----:B------:R-:W-:Y:S01]  /*13490*/  IADD3 R70, P3, R16, UR6, RZ ;  /* 0x0000000610467c10 */ /* 0x000fe2000ff7e0ff */
[----:B------:R4:W-:Y:S01]  /*134a0*/  LDGSTS.E.BYPASS.128 [R183], [R68.64], P0 ;  /* 0x0000000044b77fae */ /* 0x0009e20008101c4a */
[----:B------:R-:W-:Y:S02]  /*134b0*/  LEA R126, R144, 0x8000, 0xf ;  /* 0x00008000907e7811 */ /* 0x000fe400078e78ff */
[----:B---3--:R-:W-:Y:S02]  /*134c0*/  IADD3 R172, P1, R22, UR6, RZ ;  /* 0x0000000616ac7c10 */ /* 0x008fe4000ff3e0ff */
[----:B------:R-:W-:-:S02]  /*134d0*/  LEA R189, R144, R155, 0xe ;  /* 0x0000009b90bd7211 */ /* 0x000fc400078e70ff */
[----:B------:R-:W-:Y:S02]  /*134e0*/  IADD3.X R179, R17, UR7, RZ, P2, !PT ;  /* 0x0000000711b37c10 */ /* 0x000fe400097fe4ff */
[----:B------:R-:W-:Y:S02]  /*134f0*/  IADD3.X R71, R19, UR7, RZ, P3, !PT ;  /* 0x0000000713477c10 */ /* 0x000fe40009ffe4ff */
[----:B------:R-:W-:Y:S01]  /*13500*/  IADD3 R185, R169, R126, RZ ;  /* 0x0000007ea9b97210 */ /* 0x000fe20007ffe0ff */
[----:B------:R3:W-:Y:S01]  /*13510*/  LDGSTS.E.BYPASS.128 [R189], [R178.64], P0 ;  /* 0x00000000b2bd7fae */ /* 0x0007e20008101c4a */
[----:B------:R-:W-:Y:S02]  /*13520*/  IADD3.X R173, R25, UR7, RZ, P1, !PT ;  /* 0x0000000719ad7c10 */ /* 0x000fe40008ffe4ff */
[----:B----4-:R-:W-:Y:S01]  /*13530*/  IADD3 R68, P1, R24, UR6, RZ ;  /* 0x0000000618447c10 */ /* 0x010fe2000ff3e0ff */
[----:B------:R-:W0:Y:S01]  /*13540*/  LDGDEPBAR ;  /* 0x00000000000079af */ /* 0x000e220000000000 */
[----:B--2---:R-:W-:-:S02]  /*13550*/  IADD3 R174, P2, R20, UR6, RZ ;  /* 0x0000000614ae7c10 */ /* 0x004fc4000ff5e0ff */
[-C--:B-1----:R-:W-:Y:S01]  /*13560*/  IADD3 R181, R167, R126.reuse, RZ ;  /* 0x0000007ea7b57210 */ /* 0x082fe20007ffe0ff */
[----:B------:R1:W-:Y:S01]  /*13570*/  LDGSTS.E.BYPASS.128 [R185], [R70.64], P0 ;  /* 0x0000000046b97fae */ /* 0x0003e20008101c4a */
[----:B------:R-:W-:Y:S02]  /*13580*/  IADD3.X R69, R27, UR7, RZ, P1, !PT ;  /* 0x000000071b457c10 */ /* 0x000fe40008ffe4ff */
[----:B------:R-:W-:Y:S01]  /*13590*/  IADD3.X R175, R23, UR7, RZ, P2, !PT ;  /* 0x0000000717af7c10 */ /* 0x000fe200097fe4ff */
[----:B------:R2:W-:Y:S01]  /*135a0*/  LDGSTS.E.BYPASS.128 [R181], [R170.64], P0 ;  /* 0x00000000aab57fae */ /* 0x0005e20008101c4a */
[-C--:B------:R-:W-:Y:S02]  /*135b0*/  IADD3 R183, R165, R126.reuse, RZ ;  /* 0x0000007ea5b77210 */ /* 0x080fe40007ffe0ff */
[-C--:B---3--:R-:W-:Y:S02]  /*135c0*/  IADD3 R179, R163, R126.reuse, RZ ;  /* 0x0000007ea3b37210 */ /* 0x088fe40007ffe0ff */
[----:B------:R-:W-:Y:S01]  /*135d0*/  IADD3 R176, P2, R26, UR6, RZ ;  /* 0x000000061ab07c10 */ /* 0x000fe2000ff5e0ff */
[----:B------:R3:W-:Y:S01]  /*135e0*/  LDGSTS.E.BYPASS.128 [R183], [R174.64], P0 ;  /* 0x00000000aeb77fae */ /* 0x0007e20008101c4a */
[----:B------:R-:W-:-:S02]  /*135f0*/  IADD3 R187, R147, R126, RZ ;  /* 0x0000007e93bb7210 */ /* 0x000fc40007ffe0ff */
[----:B-1----:R-:W-:Y:S01]  /*13600*/  IADD3 R70, P1, R28, UR6, RZ ;  /* 0x000000061c467c10 */ /* 0x002fe2000ff3e0ff */
[----:B------:R1:W-:Y:S01]  /*13610*/  LDGSTS.E.BYPASS.128 [R179], [R172.64], P0 ;  /* 0x00000000acb37fae */ /* 0x0003e20008101c4a */
[-C--:B------:R-:W-:Y:S02]  /*13620*/  IADD3 R185, R161, R126.reuse, RZ ;  /* 0x0000007ea1b97210 */ /* 0x080fe40007ffe0ff */
[----:B------:R-:W-:Y:S02]  /*13630*/  IADD3.X R71, R31, UR7, RZ, P1, !PT ;  /* 0x000000071f477c10 */ /* 0x000fe40008ffe4ff */
[----:B--2---:R-:W-:Y:S01]  /*13640*/  IADD3 R170, P1, R30, UR6, RZ ;  /* 0x000000061eaa7c10 */ /* 0x004fe2000ff3e0ff */
[----:B------:R2:W-:Y:S01]  /*13650*/  LDGSTS.E.BYPASS.128 [R185], [R68.64], P0 ;  /* 0x0000000044b97fae */ /* 0x0005e20008101c4a */
[----:B------:R-:W-:Y:S02]  /*13660*/  IADD3.X R177, R29, UR7, RZ, P2, !PT ;  /* 0x000000071db17c10 */ /* 0x000fe400097fe4ff */
[----:B------:R-:W-:-:S02]  /*13670*/  IADD3 R181, R159, R126, RZ ;  /* 0x0000007e9fb57210 */ /* 0x000fc40007ffe0ff */
[-C--:B---3--:R-:W-:Y:S02]  /*13680*/  IADD3 R183, R157, R126.reuse, RZ ;  /* 0x0000007e9db77210 */ /* 0x088fe40007ffe0ff */
[----:B------:R-:W-:Y:S01]  /*13690*/  IADD3.X R171, R33, UR7, RZ, P1, !PT ;  /* 0x0000000721ab7c10 */ /* 0x000fe20008ffe4ff */
[----:B------:R3:W-:Y:S01]  /*136a0*/  LDGSTS.E.BYPASS.128 [R181], [R176.64], P0 ;  /* 0x00000000b0b57fae */ /* 0x0007e20008101c4a */
[----:B-1----:R-:W-:Y:S02]  /*136b0*/  IADD3 R172, P1, R34, UR6, RZ ;  /* 0x0000000622ac7c10 */ /* 0x002fe4000ff3e0ff */
[----:B------:R-:W-:Y:S01]  /*136c0*/  IADD3 R174, P2, R32, UR6, RZ ;  /* 0x0000000620ae7c10 */ /* 0x000fe2000ff5e0ff */
[----:B------:R1:W-:Y:S01]  /*136d0*/  LDGSTS.E.BYPASS.128 [R183], [R70.64], P0 ;  /* 0x0000000046b77fae */ /* 0x0003e20008101c4a */
[----:B------:R-:W-:Y:S02]  /*136e0*/  IADD3.X R173, R37, UR7, RZ, P1, !PT ;  /* 0x0000000725ad7c10 */ /* 0x000fe40008ffe4ff */
[----:B------:R-:W-:-:S02]  /*136f0*/  IADD3 R179, R155, R126, RZ ;  /* 0x0000007e9bb37210 */ /* 0x000fc40007ffe0ff */
[----:B------:R-:W-:Y:S02]  /*13700*/  IADD3.X R175, R35, UR7, RZ, P2, !PT ;  /* 0x0000000723af7c10 */ /* 0x000fe400097fe4ff */
[-C--:B--2---:R-:W-:Y:S01]  /*13710*/  IADD3 R185, R154, R126.reuse, RZ ;  /* 0x0000007e9ab97210 */ /* 0x084fe20007ffe0ff */
[----:B------:R2:W-:Y:S01]  /*13720*/  LDGSTS.E.BYPASS.128 [R179], [R170.64], P0 ;  /* 0x00000000aab37fae */ /* 0x0005e20008101c4a */
[-C--:B---3--:R-:W-:Y:S02]  /*13730*/  IADD3 R181, R153, R126.reuse, RZ ;  /* 0x0000007e99b57210 */ /* 0x088fe40007ffe0ff */
[----:B------:R-:W-:Y:S01]  /*13740*/  IADD3 R176, P2, R38, UR6, RZ ;  /* 0x0000000626b07c10 */ /* 0x000fe2000ff5e0ff */
[----:B------:R3:W-:Y:S01]  /*13750*/  LDGSTS.E.BYPASS.128 [R185], [R174.64], P0 ;  /* 0x00000000aeb97fae */ /* 0x0007e20008101c4a */
[----:B-1----:R-:W-:Y:S02]  /*13760*/  IADD3 R70, P1, R36, UR6, RZ ;  /* 0x0000000624467c10 */ /* 0x002fe4000ff3e0ff */
[----:B------:R-:W-:Y:S01]  /*13770*/  IADD3 R183, R152, R126, RZ ;  /* 0x0000007e98b77210 */ /* 0x000fe20007ffe0ff */
[----:B------:R1:W-:Y:S01]  /*13780*/  LDGSTS.E.BYPASS.128 [R181], [R172.64], P0 ;  /* 0x00000000acb57fae */ /* 0x0003e20008101c4a */
[----:B------:R-:W-:-:S02]  /*13790*/  IADD3.X R71, R39, UR7, RZ, P1, !PT ;  /* 0x0000000727477c10 */ /* 0x000fc40008ffe4ff */
[----:B------:R-:W-:Y:S02]  /*137a0*/  IADD3 R68, P1, R132, UR6, RZ ;  /* 0x0000000684447c10 */ /* 0x000fe4000ff3e0ff */
[----:B------:R-:W-:Y:S01]  /*137b0*/  IADD3.X R177, R133, UR7, RZ, P2, !PT ;  /* 0x0000000785b17c10 */ /* 0x000fe200097fe4ff */
[----:B------:R4:W-:Y:S01]  /*137c0*/  LDGSTS.E.BYPASS.128 [R183], [R70.64], P0 ;  /* 0x0000000046b77fae */ /* 0x0009e20008101c4a */
[----:B------:R-:W-:Y:S02]  /*137d0*/  IADD3.X R69, R134, UR7, RZ, P1, !PT ;  /* 0x0000000786457c10 */ /* 0x000fe40008ffe4ff */
[----:B--2---:R-:W-:Y:S02]  /*137e0*/  IADD3 R170, P1, R136, UR6, RZ ;  /* 0x0000000688aa7c10 */ /* 0x004fe4000ff3e0ff */
[----:B------:R-:W-:Y:S02]  /*137f0*/  IADD3 R179, R151, R126, RZ ;  /* 0x0000007e97b37210 */ /* 0x000fe40007ffe0ff */
[----:B-1----:R-:W-:-:S02]  /*13800*/  IADD3 R172, P2, R138, UR6, RZ ;  /* 0x000000068aac7c10 */ /* 0x002fc4000ff5e0ff */
[----:B---3--:R-:W-:Y:S01]  /*13810*/  IADD3 R174, P3, R140, UR6, RZ ;  /* 0x000000068cae7c10 */ /* 0x008fe2000ff7e0ff */
[----:B------:R1:W-:Y:S01]  /*13820*/  LDGSTS.E.BYPASS.128 [R179], [R176.64], P0 ;  /* 0x00000000b0b37fae */ /* 0x0003e20008101c4a */
[-C--:B------:R-:W-:Y:S01]  /*13830*/  IADD3 R185, R150, R126.reuse, RZ ;  /* 0x0000007e96b97210 */ /* 0x080fe20007ffe0ff */
[-C--:B----4-:R-:W-:Y:S01]  /*13840*/  FFMA R71, R101, R61.reuse, R124 ;  /* 0x0000003d65477223 */ /* 0x090fe2000000007c */
[----:B------:R-:W-:Y:S01]  /*13850*/  IADD3.X R171, R135, UR7, RZ, P1, !PT ;  /* 0x0000000787ab7c10 */ /* 0x000fe20008ffe4ff */
[----:B------:R-:W-:Y:S01]  /*13860*/  FFMA R61, R41, R61, R60 ;  /* 0x0000003d293d7223 */ /* 0x000fe2000000003c */
[-C--:B------:R-:W-:Y:S01]  /*13870*/  IADD3 R181, R149, R126.reuse, RZ ;  /* 0x0000007e95b57210 */ /* 0x080fe20007ffe0ff */
[----:B------:R2:W-:Y:S01]  /*13880*/  LDGSTS.E.BYPASS.128 [R185], [R68.64], P0 ;  /* 0x0000000044b97fae */ /* 0x0005e20008101c4a */
[----:B------:R-:W-:Y:S01]  /*13890*/  IADD3.X R173, R137, UR7, RZ, P2, !PT ;  /* 0x0000000789ad7c10 */ /* 0x000fe200097fe4ff */
[----:B------:R-:W-:Y:S01]  /*138a0*/  UIADD3 UR6, UP1, UR6, 0x100, URZ ;  /* 0x0000010006067890 */ /* 0x000fe2000ff3e03f */
[----:B------:R-:W-:Y:S01]  /*138b0*/  IADD3 R183, R148, R126, RZ ;  /* 0x0000007e94b77210 */ /* 0x000fe20007ffe0ff */
[----:B------:R3:W-:Y:S01]  /*138c0*/  LDGSTS.E.BYPASS.128 [R181], [R170.64], P0 ;  /* 0x00000000aab57fae */ /* 0x0007e20008101c4a */
[----:B------:R-:W-:Y:S01]  /*138d0*/  IADD3.X R175, R139, UR7, RZ, P3, !PT ;  /* 0x000000078baf7c10 */ /* 0x000fe20009ffe4ff */
[-C--:B-1----:R-:W-:Y:S01]  /*138e0*/  FFMA R177, R101, R53.reuse, R118 ;  /* 0x0000003565b17223 */ /* 0x082fe20000000076 */
[----:B------:R-:W-:Y:S01]  /*138f0*/  IADD3 R143, R143, 0x40, RZ ;  /* 0x000000408f8f7810 */ /* 0x000fe20007ffe0ff */
[----:B------:R3:W-:Y:S01]  /*13900*/  LDGSTS.E.BYPASS.128 [R183], [R172.64], P0 ;  /* 0x00000000acb77fae */ /* 0x0007e20008101c4a */
[----:B------:R-:W-:Y:S01]  /*13910*/  FFMA R53, R41, R53, R52 ;  /* 0x0000003529357223 */ /* 0x000fe20000000034 */
[-C--:B------:R-:W-:Y:S01]  /*13920*/  FFMA R70, R102, R62.reuse, R71 ;  /* 0x0000003e66467223 */ /* 0x080fe20000000047 */
[----:B------:R-:W-:Y:S01]  /*13930*/  FFMA R62, R42, R62, R61 ;  /* 0x0000003e2a3e7223 */ /* 0x000fe2000000003d */
[----:B------:R3:W-:Y:S01]  /*13940*/  LDGSTS.E.BYPASS.128 [R187], [R174.64], P0 ;  /* 0x00000000aebb7fae */ /* 0x0007e20008101c4a */
[----:B------:R-:W-:Y:S01]  /*13950*/  ISETP.GE.U32.AND P0, PT, R143, 0x70, PT ;  /* 0x000000708f00780c */ /* 0x000fe20003f06070 */
[-C--:B--2---:R-:W-:Y:S01]  /*13960*/  FFMA R69, R101, R77.reuse, R100 ;  /* 0x0000004d65457223 */ /* 0x084fe20000000064 */
[----:B------:R-:W-:Y:S01]  /*13970*/  FFMA R77, R41, R77, R76 ;  /* 0x0000004d294d7223 */ /* 0x000fe2000000004c */
[----:B------:R-:W0:Y:S01]  /*13980*/  LDGDEPBAR ;  /* 0x00000000000079af */ /* 0x000e220000000000 */
[-C--:B------:R-:W-:Y:S01]  /*13990*/  FFMA R101, R101, R81.reuse, R116 ;  /* 0x0000005165657223 */ /* 0x080fe20000000074 */
[----:B------:R-:W-:Y:S01]  /*139a0*/  FFMA R41, R41, R81, R40 ;  /* 0x0000005129297223 */ /* 0x000fe20000000028 */
[C---:B------:R-:W-:Y:S01]  /*139b0*/  FFMA R116, R102.reuse, R78, R69 ;  /* 0x0000004e66747223 */ /* 0x040fe20000000045 */
[-C--:B------:R-:W-:Y:S01]  /*139c0*/  FFMA R100, R102, R54.reuse, R177 ;  /* 0x0000003666647223 */ /* 0x080fe200000000b1 */
[C---:B------:R-:W-:Y:S01]  /*139d0*/  FFMA R54, R42.reuse, R54, R53 ;  /* 0x000000362a367223 */ /* 0x040fe20000000035 */
[----:B------:R-:W-:Y:S01]  /*139e0*/  FFMA R78, R42, R78, R77 ;  /* 0x0000004e2a4e7223 */ /* 0x000fe2000000004d */
[-C--:B------:R-:W-:Y:S01]  /*139f0*/  FFMA R68, R102, R82.reuse, R101 ;  /* 0x0000005266447223 */ /* 0x080fe20000000065 */
[----:B------:R-:W-:Y:S01]  /*13a00*/  FFMA R42, R42, R82, R41 ;  /* 0x000000522a2a7223 */ /* 0x000fe20000000029 */
[----:B------:R-:W-:Y:S01]  /*13a10*/  UIADD3.X UR7, URZ, UR7, URZ, UP1, !UPT ;  /* 0x000000073f077290 */ /* 0x000fe20008ffe43f */
[-C--:B------:R-:W-:Y:S01]  /*13a20*/  FFMA R71, R103, R79.reuse, R116 ;  /* 0x0000004f67477223 */ /* 0x080fe20000000074 */
[----:B------:R-:W-:Y:S01]  /*13a30*/  FFMA R79, R43, R79, R78 ;  /* 0x0000004f2b4f7223 */ /* 0x000fe2000000004e */
[C---:B------:R-:W-:Y:S01]  /*13a40*/  FFMA R70, R103.reuse, R63, R70 ;  /* 0x0000003f67467223 */ /* 0x040fe20000000046 */
[C---:B------:R-:W-:Y:S01]  /*13a50*/  FFMA R69, R103.reuse, R55, R100 ;  /* 0x0000003767457223 */ /* 0x040fe20000000064 */
[----:B------:R-:W-:Y:S01]  /*13a60*/  FFMA R68, R103, R83, R68 ;  /* 0x0000005367447223 */ /* 0x000fe20000000044 */
[C---:B------:R-:W-:Y:S01]  /*13a70*/  FFMA R78, R43.reuse, R63, R62 ;  /* 0x0000003f2b4e7223 */ /* 0x040fe2000000003e */
[C---:B------:R-:W-:Y:S01]  /*13a80*/  FFMA R77, R43.reuse, R55, R54 ;  /* 0x000000372b4d7223 */ /* 0x040fe20000000036 */
[----:B------:R-:W-:Y:S01]  /*13a90*/  FFMA R76, R43, R83, R42 ;  /* 0x000000532b4c7223 */ /* 0x000fe2000000002a */
[----:B------:R-:W-:-:S04]  /*13aa0*/  DEPBAR.LE SB0, 0x2 ;  /* 0x000080800000791a */ /* 0x000fc80000000000 */
[----:B------:R-:W-:Y:S06]  /*13ab0*/  BAR.SYNC 0x0 ;  /* 0x0000000000007b1d */ /* 0x000fec0000000000 */
[----:B---3--:R-:W-:Y:S01]  /*13ac0*/  @P0 CALL.REL.NOINC `(.L_x_0) ;  /* 0x0000001000000944 */ /* 0x008fe20003c00000 */
[----:B------:R-:W-:Y:S05]  /*13ad0*/  BRA `(.L_x_1) ;  /* 0xfffee3f000007947 */ /* 0x000fea000383ffff */
.L_x_0:
[----:B------:R-:W1:Y:S01]  /*13ae0*/  S2R R0, SR_TID.X ;  /* 0x0000000000007919 */ /* 0x000e620000002100 */
[----:B------:R-:W-:-:S04]  /*13af0*/  DEPBAR.LE SB0, 0x0 ;  /* 0x000080000000791a */ /* 0x000fc80000000000 */
[----:B------:R-:W-:Y:S01]  /*13b00*/  ULDC UR4, c[0x0][0x178] ;  /* 0x00005e0000047ab9 */ /* 0x000fe20000000800 */
[C---:B------:R-:W-:Y:S01]  /*13b10*/  LOP3.LUT R3, R142.reuse, 0x10, RZ, 0xfc, !PT ;  /* 0x000000108e037812 */ /* 0x040fe200078efcff */
[----:B------:R-:W-:Y:S01]  /*13b20*/  UIMAD UR4, UR4, 0x32, URZ ;  /* 0x00000032040478a4 */ /* 0x000fe2000f8e023f */
[C---:B------:R-:W-:Y:S02]  /*13b30*/  LOP3.LUT R4, R142.reuse, 0x14, RZ, 0xfc, !PT ;  /* 0x000000148e047812 */ /* 0x040fe400078efcff */
[----:B------:R-:W-:Y:S02]  /*13b40*/  LOP3.LUT R18, R142, 0x24, RZ, 0xfc, !PT ;  /* 0x000000248e127812 */ /* 0x000fe400078efcff */
[----:B-1----:R-:W-:Y:S02]  /*13b50*/  SHF.R.U32.HI R22, RZ, 0x5, R0 ;  /* 0x00000005ff167819 */ /* 0x002fe40000011600 */
[----:B------:R-:W-:Y:S02]  /*13b60*/  SHF.L.U32 R2, R0, 0x2, RZ ;  /* 0x0000000200027819 */ /* 0x000fe400000006ff */
[----:B------:R-:W-:-:S02]  /*13b70*/  SGXT.U32 R22, R22, 0x2 ;  /* 0x000000021616781a */ /* 0x000fc40000000000 */
[----:B------:R-:W-:Y:S02]  /*13b80*/  LOP3.LUT R141, R141, 0x7c, R2, 0xf8, !PT ;  /* 0x0000007c8d8d7812 */ /* 0x000fe400078ef802 */
[----:B------:R-:W-:Y:S01]  /*13b90*/  LOP3.LUT R0, R142, 0x4, RZ, 0xfc, !PT ;  /* 0x000000048e007812 */ /* 0x000fe200078efcff */
[----:B------:R-:W-:Y:S01]  /*13ba0*/  IMAD R145, R22, 0x210, R145 ;  /* 0x0000021016917824 */ /* 0x000fe200078e0291 */
[----:B------:R-:W-:Y:S06]  /*13bb0*/  BAR.SYNC 0x0 ;  /* 0x0000000000007b1d */ /* 0x000fec0000000000 */
[----:B------:R-:W-:Y:S01]  /*13bc0*/  SHF.L.U32 R5, R145, 0x2, RZ ;  /* 0x0000000291057819 */ /* 0x000fe200000006ff */
[----:B------:R-:W-:Y:S01]  /*13bd0*/  STS.128 [R145.X4], R128 ;  /* 0x0000008091007388 */ /* 0x000fe20000004c00 */
[----:B------:R-:W-:Y:S01]  /*13be0*/  ISETP.GE.AND P0, PT, R141, 0xb0, PT ;  /* 0x000000b08d00780c */ /* 0x000fe20003f06270 */
[C---:B------:R-:W-:Y:S01]  /*13bf0*/  IMAD R141, R142.reuse, 0xb0, R141 ;  /* 0x000000b08e8d7824 */ /* 0x040fe200078e028d */
[----:B------:R-:W-:Y:S01]  /*13c00*/  LOP3.LUT R2, R142, 0xc, RZ, 0xfc, !PT ;  /* 0x0000000c8e027812 */ /* 0x000fe200078efcff */
[----:B------:R-:W-:Y:S01]  /*13c10*/  IMAD R22, R22, -0x630, R5 ;  /* 0xfffff9d016167824 */ /* 0x000fe200078e0205 */
[----:B------:R-:W-:Y:S01]  /*13c20*/  STS.128 [R145.X4+0x210], R108 ;  /* 0x0002106c91007388 */ /* 0x000fe20000004c00 */
[----:B------:R-:W-:-:S02]  /*13c30*/  ISETP.LT.AND P3, PT, R142, UR4, !P0 ;  /* 0x000000048e007c0c */ /* 0x000fc4000c761270 */
[----:B------:R-:W-:Y:S01]  /*13c40*/  ISETP.LT.AND P2, PT, R0, UR4, !P0 ;  /* 0x0000000400007c0c */ /* 0x000fe2000c741270 */
[----:B------:R-:W-:Y:S01]  /*13c50*/  STS.128 [R145.X4+0x420], R96 ;  /* 0x0004206091007388 */ /* 0x000fe20000004c00 */
[----:B------:R-:W-:Y:S02]  /*13c60*/  IADD3 R12, R141, 0x2c0, RZ ;  /* 0x000002c08d0c7810 */ /* 0x000fe40007ffe0ff */
[----:B------:R-:W-:Y:S01]  /*13c70*/  LOP3.LUT R0, R142, 0x8, RZ, 0xfc, !PT ;  /* 0x000000088e007812 */ /* 0x000fe200078efcff */
[----:B------:R-:W-:Y:S01]  /*13c80*/  STS.128 [R145.X4+0x630], R56 ;  /* 0x0006303891007388 */ /* 0x000fe20000004c00 */
[----:B------:R-:W-:-:S03]  /*13c90*/  ISETP.LT.AND P6, PT, R2, UR4, !P0 ;  /* 0x0000000402007c0c */ /* 0x000fc6000c7c1270 */
[----:B------:R-:W-:Y:S06]  /*13ca0*/  BAR.SYNC 0x0 ;  /* 0x0000000000007b1d */ /* 0x000fec0000000000 */
[----:B------:R-:W1:Y:S01]  /*13cb0*/  LDS.128 R24, [R22] ;  /* 0x0000000016187984 */ /* 0x000e620000000c00 */
[----:B------:R-:W-:Y:S02]  /*13cc0*/  ISETP.LT.AND P5, PT, R3, UR4, !P0 ;  /* 0x0000000403007c0c */ /* 0x000fe4000c7a1270 */
[----:B------:R-:W-:Y:S01]  /*13cd0*/  ISETP.LT.AND P4, PT, R4, UR4, !P0 ;  /* 0x0000000404007c0c */ /* 0x000fe2000c781270 */
[----:B------:R-:W2:Y:S01]  /*13ce0*/  LDS.128 R28, [R22+0x840] ;  /* 0x00084000161c7984 */ /* 0x000ea20000000c00 */
[----:B------:R-:W-:-:S02]  /*13cf0*/  ISETP.LT.AND P1, PT, R0, UR4, !P0 ;  /* 0x0000000400007c0c */ /* 0x000fc4000c721270 */
[C---:B------:R-:W-:Y:S01]  /*13d00*/  IADD3 R14, R141.reuse, 0x580, RZ ;  /* 0x000005808d0e7810 */ /* 0x040fe20007ffe0ff */
[----:B------:R-:W3:Y:S01]  /*13d10*/  LDS.128 R32, [R22+0x1080] ;  /* 0x0010800016207984 */ /* 0x000ee20000000c00 */
[----:B------:R-:W-:Y:S02]  /*13d20*/  LOP3.LUT R0, R142, 0x18, RZ, 0xfc, !PT ;  /* 0x000000188e007812 */ /* 0x000fe400078efcff */
[C---:B------:R-:W-:Y:S01]  /*13d30*/  IADD3 R16, R141.reuse, 0x840, RZ ;  /* 0x000008408d107810 */ /* 0x040fe20007ffe0ff */
[----:B------:R-:W4:Y:S01]  /*13d40*/  LDS.128 R36, [R22+0x18c0] ;  /* 0x0018c00016247984 */ /* 0x000f220000000c00 */
[C---:B------:R-:W-:Y:S02]  /*13d50*/  IADD3 R19, R141.reuse, 0xb00, RZ ;  /* 0x00000b008d137810 */ /* 0x040fe40007ffe0ff */
[----:B------:R-:W-:Y:S01]  /*13d60*/  IADD3 R20, R141, 0x2680, RZ ;  /* 0x000026808d147810 */ /* 0x000fe20007ffe0ff */
[----:B------:R-:W-:Y:S06]  /*13d70*/  BAR.SYNC 0x0 ;  /* 0x0000000000007b1d */ /* 0x000fec0000000000 */
[----:B------:R-:W-:Y:S04]  /*13d80*/  STS.128 [R145.X4], R92 ;  /* 0x0000005c91007388 */ /* 0x000fe80000004c00 */
[----:B------:R-:W-:Y:S04]  /*13d90*/  STS.128 [R145.X4+0x210], R104 ;  /* 0x0002106891007388 */ /* 0x000fe80000004c00 */
[----:B------:R-:W-:Y:S04]  /*13da0*/  STS.128 [R145.X4+0x420], R112 ;  /* 0x0004207091007388 */ /* 0x000fe80000004c00 */
[----:B------:R-:W-:Y:S04]  /*13db0*/  STS.128 [R145.X4+0x630], R84 ;  /* 0x0006305491007388 */ /* 0x000fe80000004c00 */
[----:B------:R-:W-:Y:S06]  /*13dc0*/  BAR.SYNC 0x0 ;  /* 0x0000000000007b1d */ /* 0x000fec0000000000 */
[----:B------:R-:W1:Y:S04]  /*13dd0*/  LDS.128 R40, [R22] ;  /* 0x0000000016287984 */ /* 0x000e680000000c00 */
[----:B------:R-:W1:Y:S04]  /*13de0*/  LDS.128 R52, [R22+0x840] ;  /* 0x0008400016347984 */ /* 0x000e680000000c00 */
[----:B------:R-:W1:Y:S04]  /*13df0*/  LDS.128 R56, [R22+0x1080] ;  /* 0x0010800016387984 */ /* 0x000e680000000c00 */
[----:B------:R-:W1:Y:S04]  /*13e00*/  LDS.128 R60, [R22+0x18c0] ;  /* 0x0018c000163c7984 */ /* 0x000e680000000c00 */
[----:B------:R-:W-:Y:S06]  /*13e10*/  BAR.SYNC 0x0 ;  /* 0x0000000000007b1d */ /* 0x000fec0000000000 */
[----:B------:R-:W-:Y:S04]  /*13e20*/  STS.128 [R145.X4], R72 ;  /* 0x0000004891007388 */ /* 0x000fe80000004c00 */
[----:B------:R-:W-:Y:S04]  /*13e30*/  STS.128 [R145.X4+0x210], R64 ;  /* 0x0002104091007388 */ /* 0x000fe80000004c00 */
[----:B------:R-:W-:Y:S04]  /*13e40*/  STS.128 [R145.X4+0x420], R88 ;  /* 0x0004205891007388 */ /* 0x000fe80000004c00 */
[----:B------:R-:W-:Y:S04]  /*13e50*/  STS.128 [R145.X4+0x630], R120 ;  /* 0x0006307891007388 */ /* 0x000fe80000004c00 */
[----:B------:R-:W-:Y:S06]  /*13e60*/  BAR.SYNC 0x0 ;  /* 0x0000000000007b1d */ /* 0x000fec0000000000 */
[----:B------:R-:W1:Y:S01]  /*13e70*/  LDS.128 R80, [R22] ;  /* 0x0000000016507984 */ /* 0x000e620000000c00 */
[----:B------:R-:W-:-:S03]  /*13e80*/  MOV R65, 0x4 ;  /* 0x0000000400417802 */ /* 0x000fc60000000f00 */
[----:B------:R-:W1:Y:S02]  /*13e90*/  LDS.128 R84, [R22+0x840] ;  /* 0x0008400016547984 */ /* 0x000e640000000c00 */
[-C--:B------:R-:W-:Y:S02]  /*13ea0*/  IMAD.WIDE R2, R141, R65.reuse, c[0x0][0x170] ;  /* 0x00005c008d027625 */ /* 0x080fe400078e0241 */
[----:B------:R-:W2:Y:S02]  /*13eb0*/  LDS.128 R4, [R22+0x1080] ;  /* 0x0010800016047984 */ /* 0x000ea40000000c00 */
[-C--:B------:R-:W-:Y:S02]  /*13ec0*/  IMAD.WIDE R12, R12, R65.reuse, c[0x0][0x170] ;  /* 0x00005c000c0c7625 */ /* 0x080fe400078e0241 */
[----:B------:R-:W3:Y:S02]  /*13ed0*/  LDS.128 R8, [R22+0x18c0] ;  /* 0x0018c00016087984 */ /* 0x000ee40000000c00 */
[----:B------:R-:W-:-:S02]  /*13ee0*/  IMAD.WIDE R14, R14, R65, c[0x0][0x170] ;  /* 0x00005c000e0e7625 */ /* 0x000fc400078e0241 */
[----:B------:R-:W-:Y:S06]  /*13ef0*/  BAR.SYNC 0x0 ;  /* 0x0000000000007b1d */ /* 0x000fec0000000000 */
[----:B------:R-:W-:Y:S01]  /*13f00*/  STS.128 [R145.X4], R48 ;  /* 0x0000003091007388 */ /* 0x000fe20000004c00 */
[----:B------:R-:W-:-:S03]  /*13f10*/  IMAD.WIDE R16, R16, R65, c[0x0][0x170] ;  /* 0x00005c0010107625 */ /* 0x000fc600078e0241 */
[----:B------:R-:W-:Y:S01]  /*13f20*/  STS.128 [R145.X4+0x210], R44 ;  /* 0x0002102c91007388 */ /* 0x000fe20000004c00 */
[----:B------:R-:W-:-:S03]  /*13f30*/  IMAD.WIDE R20, R20, R65, c[0x0][0x170] ;  /* 0x00005c0014147625 */ /* 0x000fc600078e0241 */
[----:B------:R-:W-:Y:S04]  /*13f40*/  STS.128 [R145.X4+0x420], R68 ;  /* 0x0004204491007388 */ /* 0x000fe80000004c00 */
[----:B------:R-:W-:Y:S04]  /*13f50*/  STS.128 [R145.X4+0x630], R76 ;  /* 0x0006304c91007388 */ /* 0x000fe80000004c00 */
[----:B------:R-:W-:Y:S06]  /*13f60*/  BAR.SYNC 0x0 ;  /* 0x0000000000007b1d */ /* 0x000fec0000000000 */
[----:B-1----:R1:W-:Y:S01]  /*13f70*/  @P3 STG.E.128 [R2.64], R24 ;  /* 0x0000001802003986 */ /* 0x0023e2000c101d0a */
[----:B------:R-:W-:-:S02]  /*13f80*/  ISETP.LT.AND P3, PT, R0, UR4, !P0 ;  /* 0x0000000400007c0c */ /* 0x000fc4000c761270 */
[----:B------:R-:W-:Y:S01]  /*13f90*/  LOP3.LUT R0, R142, 0x1c, RZ, 0xfc, !PT ;  /* 0x0000001c8e007812 */ /* 0x000fe200078efcff */
[----:B--2---:R2:W-:Y:S03]  /*13fa0*/  @P2 STG.E.128 [R12.64], R28 ;  /* 0x0000001c0c002986 */ /* 0x0045e6000c101d0a */
[----:B------:R-:W-:Y:S01]  /*13fb0*/  ISETP.LT.AND P2, PT, R0, UR4, !P0 ;  /* 0x0000000400007c0c */ /* 0x000fe2000c741270 */
[----:B------:R-:W4:Y:S01]  /*13fc0*/  LDS.128 R24, [R22] ;  /* 0x0000000016187984 */ /* 0x000f220000000c00 */
[----:B------:R-:W-:-:S03]  /*13fd0*/  LOP3.LUT R0, R142, 0x20, RZ, 0xfc, !PT ;  /* 0x000000208e007812 */ /* 0x000fc600078efcff */
[----:B------:R-:W4:Y:S04]  /*13fe0*/  LDS.128 R28, [R22+0x840] ;  /* 0x00084000161c7984 */ /* 0x000f280000000c00 */
[----:B------:R-:W4:Y:S01]  /*13ff0*/  LDS.128 R44, [R22+0x1080] ;  /* 0x00108000162c7984 */ /* 0x000f220000000c00 */
[----:B-1----:R-:W-:Y:S01]  /*14000*/  IMAD.WIDE R2, R19, R65, c[0x0][0x170] ;  /* 0x00005c0013027625 */ /* 0x002fe200078e0241 */
[C---:B------:R-:W-:Y:S02]  /*14010*/  IADD3 R19, R141.reuse, 0x18c0, RZ ;  /* 0x000018c08d137810 */ /* 0x040fe40007ffe0ff */
[----:B---3--:R1:W-:Y:S01]  /*14020*/  @P1 STG.E.128 [R14.64], R32 ;  /* 0x000000200e001986 */ /* 0x0083e2000c101d0a */
[----:B------:R-:W-:Y:S02]  /*14030*/  ISETP.LT.AND P1, PT, R0, UR4, !P0 ;  /* 0x0000000400007c0c */ /* 0x000fe4000c721270 */
[----:B--2---:R-:W-:Y:S01]  /*14040*/  IADD3 R12, R141, 0xdc0, RZ ;  /* 0x00000dc08d0c7810 */ /* 0x004fe20007ffe0ff */
[----:B----4-:R2:W-:Y:S01]  /*14050*/  @P6 STG.E.128 [R16.64], R36 ;  /* 0x0000002410006986 */ /* 0x0105e2000c101d0a */
[----:B------:R-:W-:-:S02]  /*14060*/  ISETP.LT.AND P6, PT, R18, UR4, !P0 ;  /* 0x0000000412007c0c */ /* 0x000fc4000c7c1270 */
[----:B------:R-:W-:Y:S01]  /*14070*/  IADD3 R18, R141, 0x1080, RZ ;  /* 0x000010808d127810 */ /* 0x000fe20007ffe0ff */
[----:B------:R3:W-:Y:S01]  /*14080*/  @P5 STG.E.128 [R2.64], R40 ;  /* 0x0000002802005986 */ /* 0x0007e2000c101d0a */
[----:B------:R-:W-:Y:S01]  /*14090*/  LOP3.LUT R0, R142, 0x28, RZ, 0xfc, !PT ;  /* 0x000000288e007812 */ /* 0x000fe200078efcff */
[----:B------:R-:W-:-:S03]  /*140a0*/  IMAD.WIDE R12, R12, R65, c[0x0][0x170] ;  /* 0x00005c000c0c7625 */ /* 0x000fc600078e0241 */
[----:B------:R-:W-:Y:S02]  /*140b0*/  ISETP.LT.AND P5, PT, R0, UR4, !P0 ;  /* 0x0000000400007c0c */ /* 0x000fe4000c7a1270 */
[----:B------:R-:W-:Y:S01]  /*140c0*/  LOP3.LUT R0, R142, 0x2c, RZ, 0xfc, !PT ;  /* 0x0000002c8e007812 */ /* 0x000fe200078efcff */
[----:B------:R4:W-:Y:S01]  /*140d0*/  @P4 STG.E.128 [R12.64], R52 ;  /* 0x000000340c004986 */ /* 0x0009e2000c101d0a */
[C---:B-1----:R-:W-:Y:S02]  /*140e0*/  IADD3 R14, R141.reuse, 0x1340, RZ ;  /* 0x000013408d0e7810 */ /* 0x042fe40007ffe0ff */
[----:B------:R-:W-:Y:S02]  /*140f0*/  ISETP.LT.AND P4, PT, R0, UR4, !P0 ;  /* 0x0000000400007c0c */ /* 0x000fe4000c781270 */
[----:B--2---:R-:W-:Y:S01]  /*14100*/  LOP3.LUT R16, R142, 0x30, RZ, 0xfc, !PT ;  /* 0x000000308e107812 */ /* 0x004fe200078efcff */
[----:B------:R-:W-:Y:S01]  /*14110*/  IMAD.WIDE R14, R14, R65, c[0x0][0x170] ;  /* 0x00005c000e0e7625 */ /* 0x000fe200078e0241 */
[----:B------:R-:W-:-:S02]  /*14120*/  IADD3 R17, R141, 0x1600, RZ ;  /* 0x000016008d117810 */ /* 0x000fc40007ffe0ff */
[----:B------:R-:W-:Y:S01]  /*14130*/  LOP3.LUT R0, R142, 0x34, RZ, 0xfc, !PT ;  /* 0x000000348e007812 */ /* 0x000fe200078efcff */
[-C--:B---3--:R-:W-:Y:S01]  /*14140*/  IMAD.WIDE R2, R18, R65.reuse, c[0x0][0x170] ;  /* 0x00005c0012027625 */ /* 0x088fe200078e0241 */
[C---:B------:R-:W-:Y:S02]  /*14150*/  LOP3.LUT R18, R142.reuse, 0x38, RZ, 0xfc, !PT ;  /* 0x000000388e127812 */ /* 0x040fe400078efcff */
[----:B------:R-:W-:Y:S02]  /*14160*/  LOP3.LUT R142, R142, 0x3c, RZ, 0xfc, !PT ;  /* 0x0000003c8e8e7812 */ /* 0x000fe400078efcff */
[----:B------:R1:W-:Y:S01]  /*14170*/  @P3 STG.E.128 [R2.64], R56 ;  /* 0x0000003802003986 */ /* 0x0003e2000c101d0a */
[----:B------:R-:W-:Y:S01]  /*14180*/  ISETP.LT.AND P3, PT, R16, UR4, !P0 ;  /* 0x0000000410007c0c */ /* 0x000fe2000c761270 */
[-C--:B------:R-:W-:Y:S02]  /*14190*/  IMAD.WIDE R16, R17, R65.reuse, c[0x0][0x170] ;  /* 0x00005c0011107625 */ /* 0x080fe400078e0241 */
[----:B------:R2:W-:Y:S01]  /*141a0*/  @P2 STG.E.128 [R14.64], R60 ;  /* 0x0000003c0e002986 */ /* 0x0005e2000c101d0a */
[----:B------:R-:W-:Y:S01]  /*141b0*/  ISETP.LT.AND P2, PT, R0, UR4, !P0 ;  /* 0x0000000400007c0c */ /* 0x000fe2000c741270 */
[----:B----4-:R-:W-:Y:S01]  /*141c0*/  IMAD.WIDE R12, R19, R65, c[0x0][0x170] ;  /* 0x00005c00130c7625 */ /* 0x010fe200078e0241 */
[----:B------:R-:W-:Y:S01]  /*141d0*/  IADD3 R0, R141, 0x2100, RZ ;  /* 0x000021008d007810 */ /* 0x000fe20007ffe0ff */
[----:B------:R3:W-:Y:S01]  /*141e0*/  @P1 STG.E.128 [R16.64], R80 ;  /* 0x0000005010001986 */ /* 0x0007e2000c101d0a */
[----:B------:R-:W-:-:S02]  /*141f0*/  ISETP.LT.AND P1, PT, R18, UR4, !P0 ;  /* 0x0000000412007c0c */ /* 0x000fc4000c721270 */
[----:B------:R-:W-:Y:S01]  /*14200*/  ISETP.LT.AND P0, PT, R142, UR4, !P0 ;  /* 0x000000048e007c0c */ /* 0x000fe2000c701270 */
[----:B------:R4:W-:Y:S01]  /*14210*/  @P6 STG.E.128 [R12.64], R84 ;  /* 0x000000540c006986 */ /* 0x0009e2000c101d0a */
[C---:B------:R-:W-:Y:S02]  /*14220*/  IADD3 R18, R141.reuse, 0x23c0, RZ ;  /* 0x000023c08d127810 */ /* 0x040fe40007ffe0ff */
[----:B-1----:R-:W-:-:S03]  /*14230*/  IADD3 R2, R141, 0x1b80, RZ ;  /* 0x00001b808d027810 */ /* 0x002fc60007ffe0ff */
[----:B------:R-:W-:Y:S01]  /*14240*/  IMAD.WIDE R18, R18, R65, c[0x0][0x170] ;  /* 0x00005c0012127625 */ /* 0x000fe200078e0241 */
[----:B--2---:R-:W-:-:S03]  /*14250*/  IADD3 R14, R141, 0x1e40, RZ ;  /* 0x00001e408d0e7810 */ /* 0x004fc60007ffe0ff */
[----:B------:R-:W-:-:S04]  /*14260*/  IMAD.WIDE R2, R2, R65, c[0x0][0x170] ;  /* 0x00005c0002027625 */ /* 0x000fc800078e0241 */
[-C--:B------:R-:W-:Y:S01]  /*14270*/  IMAD.WIDE R14, R14, R65.reuse, c[0x0][0x170] ;  /* 0x00005c000e0e7625 */ /* 0x080fe200078e0241 */
[----:B------:R4:W-:Y:S03]  /*14280*/  @P5 STG.E.128 [R2.64], R4 ;  /* 0x0000000402005986 */ /* 0x0009e6000c101d0a */
[----:B---3--:R-:W-:Y:S01]  /*14290*/  IMAD.WIDE R16, R0, R65, c[0x0][0x170] ;  /* 0x00005c0000107625 */ /* 0x008fe200078e0241 */
[----:B------:R4:W-:Y:S04]  /*142a0*/  @P4 STG.E.128 [R14.64], R8 ;  /* 0x000000080e004986 */ /* 0x0009e8000c101d0a */
[----:B------:R4:W-:Y:S04]  /*142b0*/  @P3 STG.E.128 [R16.64], R24 ;  /* 0x0000001810003986 */ /* 0x0009e8000c101d0a */
[----:B------:R4:W-:Y:S04]  /*142c0*/  @P2 STG.E.128 [R18.64], R28 ;  /* 0x0000001c12002986 */ /* 0x0009e8000c101d0a */
[----:B------:R4:W-:Y:S01]  /*142d0*/  @P1 STG.E.128 [R20.64], R44 ;  /* 0x0000002c14001986 */ /* 0x0009e2000c101d0a */
[----:B------:R-:W-:Y:S05]  /*142e0*/  @!P0 EXIT ;  /* 0x000000000000894d */ /* 0x000fea0003800000 */
[----:B----4-:R-:W1:Y:S01]  /*142f0*/  LDS.128 R20, [R22+0x18c0] ;  /* 0x0018c00016147984 */ /* 0x010e620000000c00 */
[----:B------:R-:W-:-:S05]  /*14300*/  IADD3 R2, R141, 0x2940, RZ ;  /* 0x000029408d027810 */ /* 0x000fca0007ffe0ff */
[----:B------:R-:W-:-:S05]  /*14310*/  IMAD.WIDE R2, R2, R65, c[0x0][0x170] ;  /* 0x00005c0002027625 */ /* 0x000fca00078e0241 */
[----:B-1----:R-:W-:Y:S01]  /*14320*/  STG.E.128 [R2.64], R20 ;  /* 0x0000001402007986 */ /* 0x002fe2000c101d0a */
[----:B------:R-:W-:Y:S05]  /*14330*/  EXIT ;  /* 0x000000000000794d */ /* 0x000fea0003800000 */
.L_x_2:
[----:B------:R-:W-:-:S00]  /*14340*/  BRA `(.L_x_2) ;  /* 0xfffffff000007947 */ /* 0x000fc0000383ffff */
[----:B------:R-:W-:-:S00]  /*14350*/  NOP ;  /* 0x0000000000007918 */ /* 0x000fc00000000000 */
        /* <DEDUP_REMOVED lines=10> */
.L_x_3:


//--------------------- .nv.shared.triton_mm      --------------------------
	.section	.nv.shared.triton_mm,"aw",@nobits
	.align	16
